	.target	sm_100a

	.elftype	@"ET_EXEC"


//--------------------- .note.nv.tkinfo           --------------------------
	.section	.note.nv.tkinfo,"",@"SHT_NOTE"
	.sectionflags	@"SHF_NOTE_NV_TKINFO"
	.tkinfo
        /*0018*/ 	.word	0x00000002
        /*0030*/ 	.string	""
        /*0030*/ 	.string	"ptxas"
        /*0030*/ 	.string	"Cuda compilation tools, release 13.0, V13.0.88"
        /*0030*/ 	.string	"Build cuda_13.0.r13.0/compiler.36424714_0"
        /*0030*/ 	.string	"-arch sm_100a -m 64 "



//--------------------- .note.nv.cuinfo           --------------------------
	.section	.note.nv.cuinfo,"",@"SHT_NOTE"
	.sectionflags	@"SHF_NOTE_NV_CUINFO"
        /*0018*/ 	.short	0x0002
        /*001a*/ 	.short	0x0064
        /*001c*/ 	.short	0x0082
	.zero		2


//--------------------- .nv.info                  --------------------------
	.section	.nv.info,"",@"SHT_CUDA_INFO"
	.align	4


	//----- nvinfo : EIATTR_REGCOUNT
	.align		4
        /*0000*/ 	.byte	0x04, 0x2f
        /*0002*/ 	.short	(.L_19 - .L_18)
	.align		4
.L_18:
        /*0004*/ 	.word	index@(_ZN7cutlass13device_kernelINS_4gemm6kernel13GemmUniversalIN4cute5tupleIJiiiiEEENS1_10collective13CollectiveMmaINS1_35MainloopSm100TmaUmmaWarpSpecializedILi7ELi2ELi4ENS5_IJNS4_1CILi4EEESB_NSA_ILi1EEEEEEEENS5_IJNSA_ILi128EEESF_NSA_ILi64EEEEEENS_6half_tENS5_IJlSC_lEEESI_NS5_IJSC_llEEENS4_8TiledMMAINS4_8MMA_AtomIJNS4_26SM100_MMA_F16BF16_2x1SM_SSISI_SI_fLi128ELi128ELNS4_4UMMA5MajorE0ELSP_1ELNSO_7ScaleInE0ELSQ_0EEEEEENS4_6LayoutINS5_IJSC_SC_SC_EEENS5_IJNSA_ILi0EEESV_SV_EEEEENS5_IJNS4_10UnderscoreESY_SY_EEEEENS4_28SM100_TMA_2SM_LOAD_MULTICASTENS4_14ComposedLayoutINS4_7SwizzleILi3ELi4ELi3EEENS4_18smem_ptr_flag_bitsILi16EEENST_INS5_IJNSA_ILi8EEESG_EEENS5_IJSG_SC_EEEEEEEvNS4_8identityES11_NS12_IS14_S16_NST_INS5_IJSG_S17_EEENS5_IJSC_SG_EEEEEEEvS1C_EENS_8epilogue10collective18CollectiveEpilogueINS1I_23Sm100TmaWarpSpecializedILi4ELi2ELi16ELb1ELb0EEEJNS5_IJSG_SF_SG_EEENS5_IJNST_ISG_SC_EENST_INS5_IJNSA_ILi16EEENSA_ILi2EEEEEES1E_EEEEESI_SJ_SI_SJ_NS1I_6fusion15FusionCallbacksIS1M_NS1U_17LinearCombinationISI_fSI_fLNS_15FloatRoundStyleE2EEES1N_S1T_JEEENS4_5SM1004TMEM4LOAD26SM100_TMEM_LOAD_32dp32b16xENS4_13SM90_TMA_LOADENS12_INS13_ILi1ELi4ELi3EEES16_NST_INS5_IJS17_S1P_EEENS5_IJS1P_SC_EEEEEEENS4_39AutoVectorizingCopyWithAssumedAlignmentILi128EEENS4_14SM90_TMA_STOREES29_S2B_S2B_EEEvvEEEEvNT_6ParamsE)
        /*0008*/ 	.word	0x00000045


	//----- nvinfo : EIATTR_FRAME_SIZE
	.align		4
.L_19:
        /*000c*/ 	.byte	0x04, 0x11
        /*000e*/ 	.short	(.L_21 - .L_20)
	.align		4
.L_20:
        /*0010*/ 	.word	index@($__internal_2_$__cuda_sm10x_tcgen05_guardrail_trap_unallocated_columns_being_dealloced)
        /*0014*/ 	.word	0x00000000


	//----- nvinfo : EIATTR_FRAME_SIZE
	.align		4
.L_21:
        /*0018*/ 	.byte	0x04, 0x11
        /*001a*/ 	.short	(.L_23 - .L_22)
	.align		4
.L_22:
        /*001c*/ 	.word	index@($__internal_1_$__cuda_sm10x_tcgen05_guardrail_trap_phase_invalid_during_alloc)
        /*0020*/ 	.word	0x00000000


	//----- nvinfo : EIATTR_FRAME_SIZE
	.align		4
.L_23:
        /*0024*/ 	.byte	0x04, 0x11
        /*0026*/ 	.short	(.L_25 - .L_24)
	.align		4
.L_24:
        /*0028*/ 	.word	index@($__internal_0_$__cuda_sm10x_tcgen05_guardrail_trap_col_being_dealloced_not_returned_by_alloc)
        /*002c*/ 	.word	0x00000000


	//----- nvinfo : EIATTR_FRAME_SIZE
	.align		4
.L_25:
        /*0030*/ 	.byte	0x04, 0x11
        /*0032*/ 	.short	(.L_27 - .L_26)
	.align		4
.L_26:
        /*0034*/ 	.word	index@(_ZN7cutlass13device_kernelINS_4gemm6kernel13GemmUniversalIN4cute5tupleIJiiiiEEENS1_10collective13CollectiveMmaINS1_35MainloopSm100TmaUmmaWarpSpecializedILi7ELi2ELi4ENS5_IJNS4_1CILi4EEESB_NSA_ILi1EEEEEEEENS5_IJNSA_ILi128EEESF_NSA_ILi64EEEEEENS_6half_tENS5_IJlSC_lEEESI_NS5_IJSC_llEEENS4_8TiledMMAINS4_8MMA_AtomIJNS4_26SM100_MMA_F16BF16_2x1SM_SSISI_SI_fLi128ELi128ELNS4_4UMMA5MajorE0ELSP_1ELNSO_7ScaleInE0ELSQ_0EEEEEENS4_6LayoutINS5_IJSC_SC_SC_EEENS5_IJNSA_ILi0EEESV_SV_EEEEENS5_IJNS4_10UnderscoreESY_SY_EEEEENS4_28SM100_TMA_2SM_LOAD_MULTICASTENS4_14ComposedLayoutINS4_7SwizzleILi3ELi4ELi3EEENS4_18smem_ptr_flag_bitsILi16EEENST_INS5_IJNSA_ILi8EEESG_EEENS5_IJSG_SC_EEEEEEEvNS4_8identityES11_NS12_IS14_S16_NST_INS5_IJSG_S17_EEENS5_IJSC_SG_EEEEEEEvS1C_EENS_8epilogue10collective18CollectiveEpilogueINS1I_23Sm100TmaWarpSpecializedILi4ELi2ELi16ELb1ELb0EEEJNS5_IJSG_SF_SG_EEENS5_IJNST_ISG_SC_EENST_INS5_IJNSA_ILi16EEENSA_ILi2EEEEEES1E_EEEEESI_SJ_SI_SJ_NS1I_6fusion15FusionCallbacksIS1M_NS1U_17LinearCombinationISI_fSI_fLNS_15FloatRoundStyleE2EEES1N_S1T_JEEENS4_5SM1004TMEM4LOAD26SM100_TMEM_LOAD_32dp32b16xENS4_13SM90_TMA_LOADENS12_INS13_ILi1ELi4ELi3EEES16_NST_INS5_IJS17_S1P_EEENS5_IJS1P_SC_EEEEEEENS4_39AutoVectorizingCopyWithAssumedAlignmentILi128EEENS4_14SM90_TMA_STOREES29_S2B_S2B_EEEvvEEEEvNT_6ParamsE)
        /*0038*/ 	.word	0x00000000


	//----- nvinfo : EIATTR_MIN_STACK_SIZE
	.align		4
.L_27:
        /*003c*/ 	.byte	0x04, 0x12
        /*003e*/ 	.short	(.L_29 - .L_28)
	.align		4
.L_28:
        /*0040*/ 	.word	index@(_ZN7cutlass13device_kernelINS_4gemm6kernel13GemmUniversalIN4cute5tupleIJiiiiEEENS1_10collective13CollectiveMmaINS1_35MainloopSm100TmaUmmaWarpSpecializedILi7ELi2ELi4ENS5_IJNS4_1CILi4EEESB_NSA_ILi1EEEEEEEENS5_IJNSA_ILi128EEESF_NSA_ILi64EEEEEENS_6half_tENS5_IJlSC_lEEESI_NS5_IJSC_llEEENS4_8TiledMMAINS4_8MMA_AtomIJNS4_26SM100_MMA_F16BF16_2x1SM_SSISI_SI_fLi128ELi128ELNS4_4UMMA5MajorE0ELSP_1ELNSO_7ScaleInE0ELSQ_0EEEEEENS4_6LayoutINS5_IJSC_SC_SC_EEENS5_IJNSA_ILi0EEESV_SV_EEEEENS5_IJNS4_10UnderscoreESY_SY_EEEEENS4_28SM100_TMA_2SM_LOAD_MULTICASTENS4_14ComposedLayoutINS4_7SwizzleILi3ELi4ELi3EEENS4_18smem_ptr_flag_bitsILi16EEENST_INS5_IJNSA_ILi8EEESG_EEENS5_IJSG_SC_EEEEEEEvNS4_8identityES11_NS12_IS14_S16_NST_INS5_IJSG_S17_EEENS5_IJSC_SG_EEEEEEEvS1C_EENS_8epilogue10collective18CollectiveEpilogueINS1I_23Sm100TmaWarpSpecializedILi4ELi2ELi16ELb1ELb0EEEJNS5_IJSG_SF_SG_EEENS5_IJNST_ISG_SC_EENST_INS5_IJNSA_ILi16EEENSA_ILi2EEEEEES1E_EEEEESI_SJ_SI_SJ_NS1I_6fusion15FusionCallbacksIS1M_NS1U_17LinearCombinationISI_fSI_fLNS_15FloatRoundStyleE2EEES1N_S1T_JEEENS4_5SM1004TMEM4LOAD26SM100_TMEM_LOAD_32dp32b16xENS4_13SM90_TMA_LOADENS12_INS13_ILi1ELi4ELi3EEES16_NST_INS5_IJS17_S1P_EEENS5_IJS1P_SC_EEEEEEENS4_39AutoVectorizingCopyWithAssumedAlignmentILi128EEENS4_14SM90_TMA_STOREES29_S2B_S2B_EEEvvEEEEvNT_6ParamsE)
        /*0044*/ 	.word	0x00000000
.L_29:


//--------------------- .nv.compat                --------------------------
	.section	.nv.compat,"",@"SHT_CUDA_COMPAT_INFO"
	.align	4
        /*0000*/ 	.byte	0x02, 0x09, 0x01, 0x00, 0x02, 0x02, 0x02, 0x00, 0x02, 0x05, 0x05, 0x00, 0x03, 0x07, 0x01, 0x01
        /*0010*/ 	.byte	0x02, 0x03, 0x01, 0x00, 0x02, 0x06, 0x01, 0x00, 0x04, 0x0b, 0x08, 0x00, 0x09, 0x00, 0x00, 0x00
        /*0020*/ 	.byte	0x00, 0x00, 0x00, 0x00


//--------------------- .nv.info._ZN7cutlass13device_kernelINS_4gemm6kernel13GemmUniversalIN4cute5tupleIJiiiiEEENS1_10collective13CollectiveMmaINS1_35MainloopSm100TmaUmmaWarpSpecializedILi7ELi2ELi4ENS5_IJNS4_1CILi4EEESB_NSA_ILi1EEEEEEEENS5_IJNSA_ILi128EEESF_NSA_ILi64EEEEEENS_6half_tENS5_IJlSC_lEEESI_NS5_IJSC_llEEENS4_8TiledMMAINS4_8MMA_AtomIJNS4_26SM100_MMA_F16BF16_2x1SM_SSISI_SI_fLi128ELi128ELNS4_4UMMA5MajorE0ELSP_1ELNSO_7ScaleInE0ELSQ_0EEEEEENS4_6LayoutINS5_IJSC_SC_SC_EEENS5_IJNSA_ILi0EEESV_SV_EEEEENS5_IJNS4_10UnderscoreESY_SY_EEEEENS4_28SM100_TMA_2SM_LOAD_MULTICASTENS4_14ComposedLayoutINS4_7SwizzleILi3ELi4ELi3EEENS4_18smem_ptr_flag_bitsILi16EEENST_INS5_IJNSA_ILi8EEESG_EEENS5_IJSG_SC_EEEEEEEvNS4_8identityES11_NS12_IS14_S16_NST_INS5_IJSG_S17_EEENS5_IJSC_SG_EEEEEEEvS1C_EENS_8epilogue10collective18CollectiveEpilogueINS1I_23Sm100TmaWarpSpecializedILi4ELi2ELi16ELb1ELb0EEEJNS5_IJSG_SF_SG_EEENS5_IJNST_ISG_SC_EENST_INS5_IJNSA_ILi16EEENSA_ILi2EEEEEES1E_EEEEESI_SJ_SI_SJ_NS1I_6fusion15FusionCallbacksIS1M_NS1U_17LinearCombinationISI_fSI_fLNS_15FloatRoundStyleE2EEES1N_S1T_JEEENS4_5SM1004TMEM4LOAD26SM100_TMEM_LOAD_32dp32b16xENS4_13SM90_TMA_LOADENS12_INS13_ILi1ELi4ELi3EEES16_NST_INS5_IJS17_S1P_EEENS5_IJS1P_SC_EEEEEEENS4_39AutoVectorizingCopyWithAssumedAlignmentILi128EEENS4_14SM90_TMA_STOREES29_S2B_S2B_EEEvvEEEEvNT_6ParamsE --------------------------
	.section	.nv.info._ZN7cutlass13device_kernelINS_4gemm6kernel13GemmUniversalIN4cute5tupleIJiiiiEEENS1_10collective13CollectiveMmaINS1_35MainloopSm100TmaUmmaWarpSpecializedILi7ELi2ELi4ENS5_IJNS4_1CILi4EEESB_NSA_ILi1EEEEEEEENS5_IJNSA_ILi128EEESF_NSA_ILi64EEEEEENS_6half_tENS5_IJlSC_lEEESI_NS5_IJSC_llEEENS4_8TiledMMAINS4_8MMA_AtomIJNS4_26SM100_MMA_F16BF16_2x1SM_SSISI_SI_fLi128ELi128ELNS4_4UMMA5MajorE0ELSP_1ELNSO_7ScaleInE0ELSQ_0EEEEEENS4_6LayoutINS5_IJSC_SC_SC_EEENS5_IJNSA_ILi0EEESV_SV_EEEEENS5_IJNS4_10UnderscoreESY_SY_EEEEENS4_28SM100_TMA_2SM_LOAD_MULTICASTENS4_14ComposedLayoutINS4_7SwizzleILi3ELi4ELi3EEENS4_18smem_ptr_flag_bitsILi16EEENST_INS5_IJNSA_ILi8EEESG_EEENS5_IJSG_SC_EEEEEEEvNS4_8identityES11_NS12_IS14_S16_NST_INS5_IJSG_S17_EEENS5_IJSC_SG_EEEEEEEvS1C_EENS_8epilogue10collective18CollectiveEpilogueINS1I_23Sm100TmaWarpSpecializedILi4ELi2ELi16ELb1ELb0EEEJNS5_IJSG_SF_SG_EEENS5_IJNST_ISG_SC_EENST_INS5_IJNSA_ILi16EEENSA_ILi2EEEEEES1E_EEEEESI_SJ_SI_SJ_NS1I_6fusion15FusionCallbacksIS1M_NS1U_17LinearCombinationISI_fSI_fLNS_15FloatRoundStyleE2EEES1N_S1T_JEEENS4_5SM1004TMEM4LOAD26SM100_TMEM_LOAD_32dp32b16xENS4_13SM90_TMA_LOADENS12_INS13_ILi1ELi4ELi3EEES16_NST_INS5_IJS17_S1P_EEENS5_IJS1P_SC_EEEEEEENS4_39AutoVectorizingCopyWithAssumedAlignmentILi128EEENS4_14SM90_TMA_STOREES29_S2B_S2B_EEEvvEEEEvNT_6ParamsE,"",@"SHT_CUDA_INFO"
	.sectionflags	@""
	.align	4


	//----- nvinfo : EIATTR_CUDA_API_VERSION
	.align		4
        /*0000*/ 	.byte	0x04, 0x37
        /*0002*/ 	.short	(.L_31 - .L_30)
.L_30:
        /*0004*/ 	.word	0x00000082


	//----- nvinfo : EIATTR_KPARAM_INFO
	.align		4
.L_31:
        /*0008*/ 	.byte	0x04, 0x17
        /*000a*/ 	.short	(.L_33 - .L_32)
.L_32:
        /*000c*/ 	.word	0x00000000
        /*0010*/ 	.short	0x0000
        /*0012*/ 	.short	0x0000
        /*0014*/ 	.byte	0x00, 0xf0, 0x01, 0x20


	//----- nvinfo : EIATTR_AT_ENTRY_FRAGMENTS
	.align		4
.L_33:
        /*0018*/ 	.byte	0x04, 0x4f
        /*001a*/ 	.short	(.L_35 - .L_34)


	//   ....[0]....
.L_34:
        /*001c*/ 	.word	0x00000007


	//----- nvinfo : EIATTR_RESERVED_SMEM_USED
	.align		4
.L_35:
        /*0020*/ 	.byte	0x01, 0x41
	.zero		2


	//----- nvinfo : EIATTR_SPARSE_MMA_MASK
	.align		4
        /*0024*/ 	.byte	0x03, 0x50
        /*0026*/ 	.short	0x0000


	//----- nvinfo : EIATTR_TCGEN05_2CTA_USED
	.align		4
        /*0028*/ 	.byte	0x01, 0x52
	.zero		2


	//----- nvinfo : EIATTR_MAXREG_COUNT
	.align		4
        /*002c*/ 	.byte	0x03, 0x1b
        /*002e*/ 	.short	0x00ff


	//----- nvinfo : EIATTR_NUM_BARRIERS
	.align		4
        /*0030*/ 	.byte	0x02, 0x4c
        /*0032*/ 	.byte	0x07
	.zero		1


	//----- nvinfo : EIATTR_EXTERNS
	.align		4
        /*0034*/ 	.byte	0x04, 0x0f
        /*0036*/ 	.short	(.L_37 - .L_36)


	//   ....[0]....
	.align		4
.L_36:
        /*0038*/ 	.word	index@(__assertfail)


	//----- nvinfo : EIATTR_MERCURY_ISA_VERSION
	.align		4
.L_37:
        /*003c*/ 	.byte	0x03, 0x5f
        /*003e*/ 	.short	0x0101


	//----- nvinfo : EIATTR_INT_WARP_WIDE_INSTR_OFFSETS
	.align		4
        /*0040*/ 	.byte	0x04, 0x31
        /*0042*/ 	.short	(.L_39 - .L_38)


	//   ....[0]....
.L_38:
        /*0044*/ 	.word	0x00000dc0


	//   ....[1]....
        /*0048*/ 	.word	0x00000e60


	//   ....[2]....
        /*004c*/ 	.word	0x000047d0


	//   ....[3]....
        /*0050*/ 	.word	0x00004800


	//   ....[4]....
        /*0054*/ 	.word	0x00004820


	//   ....[5]....
        /*0058*/ 	.word	0x00005360


	//   ....[6]....
        /*005c*/ 	.word	0x00005400


	//   ....[7]....
        /*0060*/ 	.word	0x000054c0


	//   ....[8]....
        /*0064*/ 	.word	0x00005530


	//   ....[9]....
        /*0068*/ 	.word	0x000055f0


	//   ....[10]....
        /*006c*/ 	.word	0x00005690


	//   ....[11]....
        /*0070*/ 	.word	0x00005700


	//   ....[12]....
        /*0074*/ 	.word	0x000057c0


	//   ....[13]....
        /*0078*/ 	.word	0x00005860


	//   ....[14]....
        /*007c*/ 	.word	0x00005900


	//   ....[15]....
        /*0080*/ 	.word	0x000059f0


	//   ....[16]....
        /*0084*/ 	.word	0x00005ac0


	//----- nvinfo : EIATTR_COOP_GROUP_MASK_REGIDS
	.align		4
.L_39:
        /*0088*/ 	.byte	0x04, 0x29
        /*008a*/ 	.short	(.L_41 - .L_40)


	//   ....[0]....
.L_40:
        /*008c*/ 	.word	0xffffffff


	//   ....[1]....
        /*0090*/ 	.word	0xffffffff


	//   ....[2]....
        /*0094*/ 	.word	0xffffffff


	//   ....[3]....
        /*0098*/ 	.word	0xffffffff


	//   ....[4]....
        /*009c*/ 	.word	0xffffffff


	//   ....[5]....
        /*00a0*/ 	.word	0xffffffff


	//   ....[6]....
        /*00a4*/ 	.word	0xffffffff


	//   ....[7]....
        /*00a8*/ 	.word	0xffffffff


	//   ....[8]....
        /*00ac*/ 	.word	0xffffffff


	//   ....[9]....
        /*00b0*/ 	.word	0xffffffff


	//   ....[10]....
        /*00b4*/ 	.word	0xffffffff


	//   ....[11]....
        /*00b8*/ 	.word	0xffffffff


	//   ....[12]....
        /*00bc*/ 	.word	0xffffffff


	//   ....[13]....
        /*00c0*/ 	.word	0xffffffff


	//----- nvinfo : EIATTR_COOP_GROUP_INSTR_OFFSETS
	.align		4
.L_41:
        /*00c4*/ 	.byte	0x04, 0x28
        /*00c6*/ 	.short	(.L_43 - .L_42)


	//   ....[0]....
.L_42:
        /*00c8*/ 	.word	0x000000b0


	//   ....[1]....
        /*00cc*/ 	.word	0x00000510


	//   ....[2]....
        /*00d0*/ 	.word	0x00000730


	//   ....[3]....
        /*00d4*/ 	.word	0x000008c0


	//   ....[4]....
        /*00d8*/ 	.word	0x000009b0


	//   ....[5]....
        /*00dc*/ 	.word	0x00000b10


	//   ....[6]....
        /*00e0*/ 	.word	0x00000ca0


	//   ....[7]....
        /*00e4*/ 	.word	0x00000ee0


	//   ....[8]....
        /*00e8*/ 	.word	0x00002560


	//   ....[9]....
        /*00ec*/ 	.word	0x000035c0


	//   ....[10]....
        /*00f0*/ 	.word	0x00003a90


	//   ....[11]....
        /*00f4*/ 	.word	0x00003ac0


	//   ....[12]....
        /*00f8*/ 	.word	0x000046d0


	//   ....[13]....
        /*00fc*/ 	.word	0x000048e0


	//----- nvinfo : EIATTR_VRC_CTA_INIT_COUNT
	.align		4
.L_43:
        /*0100*/ 	.byte	0x02, 0x4a
        /*0102*/ 	.byte	0x80
	.zero		1


	//----- nvinfo : EIATTR_SYSCALL_OFFSETS
	.align		4
        /*0104*/ 	.byte	0x04, 0x46
        /*0106*/ 	.short	(.L_45 - .L_44)


	//   ....[0]....
.L_44:
        /*0108*/ 	.word	0x00006640


	//   ....[1]....
        /*010c*/ 	.word	0x00006730


	//   ....[2]....
        /*0110*/ 	.word	0x00006e60


	//   ....[3]....
        /*0114*/ 	.word	0x00007790


	//   ....[4]....
        /*0118*/ 	.word	0x00008060


	//   ....[5]....
        /*011c*/ 	.word	0x00008930


	//----- nvinfo : EIATTR_MBARRIER_INSTR_OFFSETS
	.align		4
.L_45:
        /*0120*/ 	.byte	0x04, 0x39
        /*0122*/ 	.short	(.L_47 - .L_46)


	//   ....[0]....
.L_46:
        /*0124*/ 	.word	0x00000640
        /*0128*/ 	.word	0x000000ff
        /*012c*/ 	.word	0x00000000
        /*0130*/ 	.short	0x0100
        /*0132*/ 	.byte	0x04
	.zero		1


	//   ....[1]....
        /*0134*/ 	.word	0x00000650
        /*0138*/ 	.word	0x000000ff
        /*013c*/ 	.word	0x00000038
        /*0140*/ 	.short	0x0100
        /*0142*/ 	.byte	0x04
	.zero		1


	//   ....[2]....
        /*0144*/ 	.word	0x00000660
        /*0148*/ 	.word	0x000000ff
        /*014c*/ 	.word	0x00000008
        /*0150*/ 	.short	0x0100
        /*0152*/ 	.byte	0x04
	.zero		1


	//   ....[3]....
        /*0154*/ 	.word	0x00000670
        /*0158*/ 	.word	0x000000ff
        /*015c*/ 	.word	0x00000040
        /*0160*/ 	.short	0x0100
        /*0162*/ 	.byte	0x04
	.zero		1


	//   ....[4]....
        /*0164*/ 	.word	0x00000680
        /*0168*/ 	.word	0x000000ff
        /*016c*/ 	.word	0x00000010
        /*0170*/ 	.short	0x0100
        /*0172*/ 	.byte	0x04
	.zero		1


	//   ....[5]....
        /*0174*/ 	.word	0x00000690
        /*0178*/ 	.word	0x000000ff
        /*017c*/ 	.word	0x00000048
        /*0180*/ 	.short	0x0100
        /*0182*/ 	.byte	0x04
	.zero		1


	//   ....[6]....
        /*0184*/ 	.word	0x000006a0
        /*0188*/ 	.word	0x000000ff
        /*018c*/ 	.word	0x00000018
        /*0190*/ 	.short	0x0100
        /*0192*/ 	.byte	0x04
	.zero		1


	//   ....[7]....
        /*0194*/ 	.word	0x000006b0
        /*0198*/ 	.word	0x000000ff
        /*019c*/ 	.word	0x00000050
        /*01a0*/ 	.short	0x0100
        /*01a2*/ 	.byte	0x04
	.zero		1


	//   ....[8]....
        /*01a4*/ 	.word	0x000006c0
        /*01a8*/ 	.word	0x000000ff
        /*01ac*/ 	.word	0x00000020
        /*01b0*/ 	.short	0x0100
        /*01b2*/ 	.byte	0x04
	.zero		1


	//   ....[9]....
        /*01b4*/ 	.word	0x000006d0
        /*01b8*/ 	.word	0x000000ff
        /*01bc*/ 	.word	0x00000058
        /*01c0*/ 	.short	0x0100
        /*01c2*/ 	.byte	0x04
	.zero		1


	//   ....[10]....
        /*01c4*/ 	.word	0x000006e0
        /*01c8*/ 	.word	0x000000ff
        /*01cc*/ 	.word	0x00000028
        /*01d0*/ 	.short	0x0100
        /*01d2*/ 	.byte	0x04
	.zero		1


	//   ....[11]....
        /*01d4*/ 	.word	0x000006f0
        /*01d8*/ 	.word	0x000000ff
        /*01dc*/ 	.word	0x00000060
        /*01e0*/ 	.short	0x0100
        /*01e2*/ 	.byte	0x04
	.zero		1


	//   ....[12]....
        /*01e4*/ 	.word	0x00000700
        /*01e8*/ 	.word	0x000000ff
        /*01ec*/ 	.word	0x00000030
        /*01f0*/ 	.short	0x0100
        /*01f2*/ 	.byte	0x04
	.zero		1


	//   ....[13]....
        /*01f4*/ 	.word	0x00000710
        /*01f8*/ 	.word	0x000000ff
        /*01fc*/ 	.word	0x00000068
        /*0200*/ 	.short	0x0100
        /*0202*/ 	.byte	0x04
	.zero		1


	//   ....[14]....
        /*0204*/ 	.word	0x00000830
        /*0208*/ 	.word	0x000000ff
        /*020c*/ 	.word	0x00000070
        /*0210*/ 	.short	0x0100
        /*0212*/ 	.byte	0x04
	.zero		1


	//   ....[15]....
        /*0214*/ 	.word	0x00000840
        /*0218*/ 	.word	0x000000ff
        /*021c*/ 	.word	0x00000090
        /*0220*/ 	.short	0x0100
        /*0222*/ 	.byte	0x04
	.zero		1


	//   ....[16]....
        /*0224*/ 	.word	0x00000850
        /*0228*/ 	.word	0x000000ff
        /*022c*/ 	.word	0x00000078
        /*0230*/ 	.short	0x0100
        /*0232*/ 	.byte	0x04
	.zero		1


	//   ....[17]....
        /*0234*/ 	.word	0x00000860
        /*0238*/ 	.word	0x000000ff
        /*023c*/ 	.word	0x00000098
        /*0240*/ 	.short	0x0100
        /*0242*/ 	.byte	0x04
	.zero		1


	//   ....[18]....
        /*0244*/ 	.word	0x00000870
        /*0248*/ 	.word	0x000000ff
        /*024c*/ 	.word	0x00000080
        /*0250*/ 	.short	0x0100
        /*0252*/ 	.byte	0x04
	.zero		1


	//   ....[19]....
        /*0254*/ 	.word	0x00000880
        /*0258*/ 	.word	0x000000ff
        /*025c*/ 	.word	0x000000a0
        /*0260*/ 	.short	0x0100
        /*0262*/ 	.byte	0x04
	.zero		1


	//   ....[20]....
        /*0264*/ 	.word	0x00000890
        /*0268*/ 	.word	0x000000ff
        /*026c*/ 	.word	0x00000088
        /*0270*/ 	.short	0x0100
        /*0272*/ 	.byte	0x04
	.zero		1


	//   ....[21]....
        /*0274*/ 	.word	0x000008a0
        /*0278*/ 	.word	0x000000ff
        /*027c*/ 	.word	0x000000a8
        /*0280*/ 	.short	0x0100
        /*0282*/ 	.byte	0x04
	.zero		1


	//   ....[22]....
        /*0284*/ 	.word	0x00000980
        /*0288*/ 	.word	0x000000ff
        /*028c*/ 	.word	0x000000b0
        /*0290*/ 	.short	0x0100
        /*0292*/ 	.byte	0x06
	.zero		1


	//   ....[23]....
        /*0294*/ 	.word	0x00000990
        /*0298*/ 	.word	0x000000ff
        /*029c*/ 	.word	0x000000b8
        /*02a0*/ 	.short	0x0100
        /*02a2*/ 	.byte	0x06
	.zero		1


	//   ....[24]....
        /*02a4*/ 	.word	0x00000ac0
        /*02a8*/ 	.word	0x000000ff
        /*02ac*/ 	.word	0x000000c0
        /*02b0*/ 	.short	0x0100
        /*02b2*/ 	.byte	0x06
	.zero		1


	//   ....[25]....
        /*02b4*/ 	.word	0x00000ad0
        /*02b8*/ 	.word	0x000000ff
        /*02bc*/ 	.word	0x000000d0
        /*02c0*/ 	.short	0x0100
        /*02c2*/ 	.byte	0x06
	.zero		1


	//   ....[26]....
        /*02c4*/ 	.word	0x00000ae0
        /*02c8*/ 	.word	0x000000ff
        /*02cc*/ 	.word	0x000000c8
        /*02d0*/ 	.short	0x0100
        /*02d2*/ 	.byte	0x06
	.zero		1


	//   ....[27]....
        /*02d4*/ 	.word	0x00000af0
        /*02d8*/ 	.word	0x000000ff
        /*02dc*/ 	.word	0x000000d8
        /*02e0*/ 	.short	0x0100
        /*02e2*/ 	.byte	0x06
	.zero		1


	//   ....[28]....
        /*02e4*/ 	.word	0x00000c10
        /*02e8*/ 	.word	0x000000ff
        /*02ec*/ 	.word	0x000000e0
        /*02f0*/ 	.short	0x0100
        /*02f2*/ 	.byte	0x04
	.zero		1


	//   ....[29]....
        /*02f4*/ 	.word	0x00000c20
        /*02f8*/ 	.word	0x000000ff
        /*02fc*/ 	.word	0x00000100
        /*0300*/ 	.short	0x0100
        /*0302*/ 	.byte	0x04
	.zero		1


	//   ....[30]....
        /*0304*/ 	.word	0x00000c30
        /*0308*/ 	.word	0x000000ff
        /*030c*/ 	.word	0x000000e8
        /*0310*/ 	.short	0x0100
        /*0312*/ 	.byte	0x04
	.zero		1


	//   ....[31]....
        /*0314*/ 	.word	0x00000c40
        /*0318*/ 	.word	0x000000ff
        /*031c*/ 	.word	0x00000108
        /*0320*/ 	.short	0x0100
        /*0322*/ 	.byte	0x04
	.zero		1


	//   ....[32]....
        /*0324*/ 	.word	0x00000c50
        /*0328*/ 	.word	0x000000ff
        /*032c*/ 	.word	0x000000f0
        /*0330*/ 	.short	0x0100
        /*0332*/ 	.byte	0x04
	.zero		1


	//   ....[33]....
        /*0334*/ 	.word	0x00000c60
        /*0338*/ 	.word	0x000000ff
        /*033c*/ 	.word	0x00000110
        /*0340*/ 	.short	0x0100
        /*0342*/ 	.byte	0x04
	.zero		1


	//   ....[34]....
        /*0344*/ 	.word	0x00000c70
        /*0348*/ 	.word	0x000000ff
        /*034c*/ 	.word	0x000000f8
        /*0350*/ 	.short	0x0100
        /*0352*/ 	.byte	0x04
	.zero		1


	//   ....[35]....
        /*0354*/ 	.word	0x00000c80
        /*0358*/ 	.word	0x000000ff
        /*035c*/ 	.word	0x00000118
        /*0360*/ 	.short	0x0100
        /*0362*/ 	.byte	0x04
	.zero		1


	//   ....[36]....
        /*0364*/ 	.word	0x00000d70
        /*0368*/ 	.word	0x000000ff
        /*036c*/ 	.word	0x00000120
        /*0370*/ 	.short	0x0100
        /*0372*/ 	.byte	0x04
	.zero		1


	//   ....[37]....
        /*0374*/ 	.word	0x00000d80
        /*0378*/ 	.word	0x000000ff
        /*037c*/ 	.word	0x00000130
        /*0380*/ 	.short	0x0100
        /*0382*/ 	.byte	0x04
	.zero		1


	//   ....[38]....
        /*0384*/ 	.word	0x00000d90
        /*0388*/ 	.word	0x000000ff
        /*038c*/ 	.word	0x00000128
        /*0390*/ 	.short	0x0100
        /*0392*/ 	.byte	0x04
	.zero		1


	//   ....[39]....
        /*0394*/ 	.word	0x00000da0
        /*0398*/ 	.word	0x000000ff
        /*039c*/ 	.word	0x00000138
        /*03a0*/ 	.short	0x0100
        /*03a2*/ 	.byte	0x04
	.zero		1


	//   ....[40]....
        /*03a4*/ 	.word	0x00000ea0
        /*03a8*/ 	.word	0x000000ff
        /*03ac*/ 	.word	0x00000140
        /*03b0*/ 	.short	0x0100
        /*03b2*/ 	.byte	0x06
	.zero		1


	//   ....[41]....
        /*03b4*/ 	.word	0x00001cf0
        /*03b8*/ 	.word	0x00000000
        /*03bc*/ 	.word	0x00000130
        /*03c0*/ 	.short	0x010a
        /*03c2*/ 	.byte	0xff
	.zero		1


	//   ....[42]....
        /*03c4*/ 	.word	0x00001d20
        /*03c8*/ 	.word	0x00000000
        /*03cc*/ 	.word	0x00000120
        /*03d0*/ 	.short	0x0101
        /*03d2*/ 	.byte	0xff
	.zero		1


	//   ....[43]....
        /*03d4*/ 	.word	0x00001de0
        /*03d8*/ 	.word	0x000000ff
        /*03dc*/ 	.word	0x00000038
        /*03e0*/ 	.short	0x010a
        /*03e2*/ 	.byte	0x04
	.zero		1


	//   ....[44]....
        /*03e4*/ 	.word	0x00001ec0
        /*03e8*/ 	.word	0x000000ff
        /*03ec*/ 	.word	0x00000038
        /*03f0*/ 	.short	0x010a
        /*03f2*/ 	.byte	0x21
	.zero		1


	//   ....[45]....
        /*03f4*/ 	.word	0x00002070
        /*03f8*/ 	.word	0x000000ff
        /*03fc*/ 	.word	0x00000038
        /*0400*/ 	.short	0x010a
        /*0402*/ 	.byte	0x05
	.zero		1


	//   ....[46]....
        /*0404*/ 	.word	0x000021c0
        /*0408*/ 	.word	0x000000ff
        /*040c*/ 	.word	0x000000b8
        /*0410*/ 	.short	0x0101
        /*0412*/ 	.byte	0x06
	.zero		1


	//   ....[47]....
        /*0414*/ 	.word	0x000021e0
        /*0418*/ 	.word	0x000000ff
        /*041c*/ 	.word	0x00000038
        /*0420*/ 	.short	0x010a
        /*0422*/ 	.byte	0x04
	.zero		1


	//   ....[48]....
        /*0424*/ 	.word	0x00002260
        /*0428*/ 	.word	0x000000ff
        /*042c*/ 	.word	0x00000038
        /*0430*/ 	.short	0x010a
        /*0432*/ 	.byte	0x11
	.zero		1


	//   ....[49]....
        /*0434*/ 	.word	0x000023f0
        /*0438*/ 	.word	0x000000ff
        /*043c*/ 	.word	0x00000038
        /*0440*/ 	.short	0x010a
        /*0442*/ 	.byte	0x05
	.zero		1


	//   ....[50]....
        /*0444*/ 	.word	0x00002590
        /*0448*/ 	.word	0x00000003
        /*044c*/ 	.word	0x000000c0
        /*0450*/ 	.short	0x010a
        /*0452*/ 	.byte	0xff
	.zero		1


	//   ....[51]....
        /*0454*/ 	.word	0x000026e0
        /*0458*/ 	.word	0x00000000
        /*045c*/ 	.word	0x00000000
        /*0460*/ 	.short	0x0101
        /*0462*/ 	.byte	0xff
	.zero		1


	//   ....[52]....
        /*0464*/ 	.word	0x00002c90
        /*0468*/ 	.word	0x000000ff
        /*046c*/ 	.word	0x00000000
        /*0470*/ 	.short	0x010a
        /*0472*/ 	.byte	0x04
	.zero		1


	//   ....[53]....
        /*0474*/ 	.word	0x00002d20
        /*0478*/ 	.word	0x000000ff
        /*047c*/ 	.word	0x00000000
        /*0480*/ 	.short	0x010a
        /*0482*/ 	.byte	0x05
	.zero		1


	//   ....[54]....
        /*0484*/ 	.word	0x00002db0
        /*0488*/ 	.word	0x000000ff
        /*048c*/ 	.word	0x00000000
        /*0490*/ 	.short	0x010a
        /*0492*/ 	.byte	0x05
	.zero		1


	//   ....[55]....
        /*0494*/ 	.word	0x00002e40
        /*0498*/ 	.word	0x000000ff
        /*049c*/ 	.word	0x00000000
        /*04a0*/ 	.short	0x010a
        /*04a2*/ 	.byte	0x05
	.zero		1


	//   ....[56]....
        /*04a4*/ 	.word	0x00002ed0
        /*04a8*/ 	.word	0x000000ff
        /*04ac*/ 	.word	0x00000000
        /*04b0*/ 	.short	0x010a
        /*04b2*/ 	.byte	0x05
	.zero		1


	//   ....[57]....
        /*04b4*/ 	.word	0x00002f60
        /*04b8*/ 	.word	0x000000ff
        /*04bc*/ 	.word	0x00000000
        /*04c0*/ 	.short	0x010a
        /*04c2*/ 	.byte	0x05
	.zero		1


	//   ....[58]....
        /*04c4*/ 	.word	0x00003000
        /*04c8*/ 	.word	0x00000000
        /*04cc*/ 	.word	0x00000000
        /*04d0*/ 	.short	0x010a
        /*04d2*/ 	.byte	0xff
	.zero		1


	//   ....[59]....
        /*04d4*/ 	.word	0x00003120
        /*04d8*/ 	.word	0x00000002
        /*04dc*/ 	.word	0x00000120
        /*04e0*/ 	.short	0x010a
        /*04e2*/ 	.byte	0xff
	.zero		1


	//   ....[60]....
        /*04e4*/ 	.word	0x00003190
        /*04e8*/ 	.word	0x00000002
        /*04ec*/ 	.word	0x00000000
        /*04f0*/ 	.short	0x0101
        /*04f2*/ 	.byte	0xff
	.zero		1


	//   ....[61]....
        /*04f4*/ 	.word	0x000031b0
        /*04f8*/ 	.word	0x000000ff
        /*04fc*/ 	.word	0x000000d0
        /*0500*/ 	.short	0x010a
        /*0502*/ 	.byte	0x04
	.zero		1


	//   ....[62]....
        /*0504*/ 	.word	0x000032d0
        /*0508*/ 	.word	0x00000002
        /*050c*/ 	.word	0x000000c0
        /*0510*/ 	.short	0x010a
        /*0512*/ 	.byte	0xff
	.zero		1


	//   ....[63]....
        /*0514*/ 	.word	0x000033d0
        /*0518*/ 	.word	0x00000002
        /*051c*/ 	.word	0x00000000
        /*0520*/ 	.short	0x0101
        /*0522*/ 	.byte	0xff
	.zero		1


	//   ....[64]....
        /*0524*/ 	.word	0x00003460
        /*0528*/ 	.word	0x000000ff
        /*052c*/ 	.word	0x000000d0
        /*0530*/ 	.short	0x0106
        /*0532*/ 	.byte	0x04
	.zero		1


	//   ....[65]....
        /*0534*/ 	.word	0x00003480
        /*0538*/ 	.word	0x000000ff
        /*053c*/ 	.word	0x000000d0
        /*0540*/ 	.short	0x010a
        /*0542*/ 	.byte	0x04
	.zero		1


	//   ....[66]....
        /*0544*/ 	.word	0x00003510
        /*0548*/ 	.word	0x000000ff
        /*054c*/ 	.word	0x000000d0
        /*0550*/ 	.short	0x0106
        /*0552*/ 	.byte	0x07
	.zero		1


	//   ....[67]....
        /*0554*/ 	.word	0x00003550
        /*0558*/ 	.word	0x00000000
        /*055c*/ 	.word	0x000000d0
        /*0560*/ 	.short	0x010a
        /*0562*/ 	.byte	0xff
	.zero		1


	//   ....[68]....
        /*0564*/ 	.word	0x00003790
        /*0568*/ 	.word	0x000000ff
        /*056c*/ 	.word	0x00000008
        /*0570*/ 	.short	0x010a
        /*0572*/ 	.byte	0x05
	.zero		1


	//   ....[69]....
        /*0574*/ 	.word	0x000037b0
        /*0578*/ 	.word	0x000000ff
        /*057c*/ 	.word	0x00000008
        /*0580*/ 	.short	0x010a
        /*0582*/ 	.byte	0x05
	.zero		1


	//   ....[70]....
        /*0584*/ 	.word	0x00003940
        /*0588*/ 	.word	0x000000ff
        /*058c*/ 	.word	0x00000008
        /*0590*/ 	.short	0x010a
        /*0592*/ 	.byte	0x05
	.zero		1


	//   ....[71]....
        /*0594*/ 	.word	0x00003960
        /*0598*/ 	.word	0x000000ff
        /*059c*/ 	.word	0x00000008
        /*05a0*/ 	.short	0x010a
        /*05a2*/ 	.byte	0x05
	.zero		1


	//   ....[72]....
        /*05a4*/ 	.word	0x00003a20
        /*05a8*/ 	.word	0x000000ff
        /*05ac*/ 	.word	0x00000000
        /*05b0*/ 	.short	0x0101
        /*05b2*/ 	.byte	0x04
	.zero		1


	//   ....[73]....
        /*05b4*/ 	.word	0x00003d50
        /*05b8*/ 	.word	0x00000000
        /*05bc*/ 	.word	0x000000c0
        /*05c0*/ 	.short	0x010a
        /*05c2*/ 	.byte	0xff
	.zero		1


	//   ....[74]....
        /*05c4*/ 	.word	0x00003e10
        /*05c8*/ 	.word	0x00000000
        /*05cc*/ 	.word	0x00000000
        /*05d0*/ 	.short	0x0101
        /*05d2*/ 	.byte	0xff
	.zero		1


	//   ....[75]....
        /*05d4*/ 	.word	0x00003ed0
        /*05d8*/ 	.word	0x000000ff
        /*05dc*/ 	.word	0x00000000
        /*05e0*/ 	.short	0x010a
        /*05e2*/ 	.byte	0x04
	.zero		1


	//   ....[76]....
        /*05e4*/ 	.word	0x00003ee0
        /*05e8*/ 	.word	0x000000ff
        /*05ec*/ 	.word	0x00000100
        /*05f0*/ 	.short	0x010a
        /*05f2*/ 	.byte	0x1f
	.zero		1


	//   ....[77]....
        /*05f4*/ 	.word	0x00003f90
        /*05f8*/ 	.word	0x000000ff
        /*05fc*/ 	.word	0x00000000
        /*0600*/ 	.short	0x010a
        /*0602*/ 	.byte	0x05
	.zero		1


	//   ....[78]....
        /*0604*/ 	.word	0x000040c0
        /*0608*/ 	.word	0x000000ff
        /*060c*/ 	.word	0x00000000
        /*0610*/ 	.short	0x010a
        /*0612*/ 	.byte	0x04
	.zero		1


	//   ....[79]....
        /*0614*/ 	.word	0x000043c0
        /*0618*/ 	.word	0x000000ff
        /*061c*/ 	.word	0x00000000
        /*0620*/ 	.short	0x010a
        /*0622*/ 	.byte	0x04
	.zero		1


	//   ....[80]....
        /*0624*/ 	.word	0x00004450
        /*0628*/ 	.word	0x000000ff
        /*062c*/ 	.word	0x00000000
        /*0630*/ 	.short	0x010a
        /*0632*/ 	.byte	0x05
	.zero		1


	//   ....[81]....
        /*0634*/ 	.word	0x000044e0
        /*0638*/ 	.word	0x000000ff
        /*063c*/ 	.word	0x00000000
        /*0640*/ 	.short	0x010a
        /*0642*/ 	.byte	0x05
	.zero		1


	//   ....[82]....
        /*0644*/ 	.word	0x00004580
        /*0648*/ 	.word	0x00000000
        /*064c*/ 	.word	0x00000000
        /*0650*/ 	.short	0x010a
        /*0652*/ 	.byte	0xff
	.zero		1


	//   ....[83]....
        /*0654*/ 	.word	0x000045c0
        /*0658*/ 	.word	0x00000000
        /*065c*/ 	.word	0x00000000
        /*0660*/ 	.short	0x010a
        /*0662*/ 	.byte	0xff
	.zero		1


	//   ....[84]....
        /*0664*/ 	.word	0x00004630
        /*0668*/ 	.word	0x000000ff
        /*066c*/ 	.word	0x00000000
        /*0670*/ 	.short	0x0101
        /*0672*/ 	.byte	0x04
	.zero		1


	//   ....[85]....
        /*0674*/ 	.word	0x00004670
        /*0678*/ 	.word	0x000000ff
        /*067c*/ 	.word	0x00000140
        /*0680*/ 	.short	0x010a
        /*0682*/ 	.byte	0x1a
	.zero		1


	//   ....[86]....
        /*0684*/ 	.word	0x000046c0
        /*0688*/ 	.word	0x000000ff
        /*068c*/ 	.word	0x00000000
        /*0690*/ 	.short	0x0101
        /*0692*/ 	.byte	0x04
	.zero		1


	//   ....[87]....
        /*0694*/ 	.word	0x00004b60
        /*0698*/ 	.word	0x0000000c
        /*069c*/ 	.word	0x000000c0
        /*06a0*/ 	.short	0x010a
        /*06a2*/ 	.byte	0xff
	.zero		1


	//   ....[88]....
        /*06a4*/ 	.word	0x00004cd0
        /*06a8*/ 	.word	0x00000000
        /*06ac*/ 	.word	0x00000000
        /*06b0*/ 	.short	0x0101
        /*06b2*/ 	.byte	0xff
	.zero		1


	//   ....[89]....
        /*06b4*/ 	.word	0x00005160
        /*06b8*/ 	.word	0x000000ff
        /*06bc*/ 	.word	0x000000b8
        /*06c0*/ 	.short	0x010a
        /*06c2*/ 	.byte	0x15
	.zero		1


	//   ....[90]....
        /*06c4*/ 	.word	0x000052e0
        /*06c8*/ 	.word	0x000000ff
        /*06cc*/ 	.word	0x00000090
        /*06d0*/ 	.short	0x010a
        /*06d2*/ 	.byte	0x15
	.zero		1


	//   ....[91]....
        /*06d4*/ 	.word	0x000054e0
        /*06d8*/ 	.word	0x000000ff
        /*06dc*/ 	.word	0x00000070
        /*06e0*/ 	.short	0x010b
        /*06e2*/ 	.byte	0x15
	.zero		1


	//   ....[92]....
        /*06e4*/ 	.word	0x000054f0
        /*06e8*/ 	.word	0x000000ff
        /*06ec*/ 	.word	0x00000000
        /*06f0*/ 	.short	0x0101
        /*06f2*/ 	.byte	0x06
	.zero		1


	//   ....[93]....
        /*06f4*/ 	.word	0x00005500
        /*06f8*/ 	.word	0x000000ff
        /*06fc*/ 	.word	0x00000098
        /*0700*/ 	.short	0x010a
        /*0702*/ 	.byte	0x15
	.zero		1


	//   ....[94]....
        /*0704*/ 	.word	0x000056b0
        /*0708*/ 	.word	0x000000ff
        /*070c*/ 	.word	0x00000078
        /*0710*/ 	.short	0x010b
        /*0712*/ 	.byte	0x15
	.zero		1


	//   ....[95]....
        /*0714*/ 	.word	0x000056c0
        /*0718*/ 	.word	0x000000ff
        /*071c*/ 	.word	0x00000000
        /*0720*/ 	.short	0x0101
        /*0722*/ 	.byte	0x06
	.zero		1


	//   ....[96]....
        /*0724*/ 	.word	0x000056d0
        /*0728*/ 	.word	0x000000ff
        /*072c*/ 	.word	0x000000a0
        /*0730*/ 	.short	0x010a
        /*0732*/ 	.byte	0x15
	.zero		1


	//   ....[97]....
        /*0734*/ 	.word	0x00005880
        /*0738*/ 	.word	0x000000ff
        /*073c*/ 	.word	0x00000080
        /*0740*/ 	.short	0x010b
        /*0742*/ 	.byte	0x15
	.zero		1


	//   ....[98]....
        /*0744*/ 	.word	0x00005890
        /*0748*/ 	.word	0x000000ff
        /*074c*/ 	.word	0x00000000
        /*0750*/ 	.short	0x0101
        /*0752*/ 	.byte	0x06
	.zero		1


	//   ....[99]....
        /*0754*/ 	.word	0x000058a0
        /*0758*/ 	.word	0x000000ff
        /*075c*/ 	.word	0x000000a8
        /*0760*/ 	.short	0x010a
        /*0762*/ 	.byte	0x15
	.zero		1


	//   ....[100]....
        /*0764*/ 	.word	0x00005ae0
        /*0768*/ 	.word	0x000000ff
        /*076c*/ 	.word	0x00000088
        /*0770*/ 	.short	0x010b
        /*0772*/ 	.byte	0x15
	.zero		1


	//   ....[101]....
        /*0774*/ 	.word	0x00005af0
        /*0778*/ 	.word	0x000000ff
        /*077c*/ 	.word	0x00000000
        /*0780*/ 	.short	0x0101
        /*0782*/ 	.byte	0x25
	.zero		1


	//   ....[102]....
        /*0784*/ 	.word	0x00005b30
        /*0788*/ 	.word	0x000000ff
        /*078c*/ 	.word	0x00000090
        /*0790*/ 	.short	0x010a
        /*0792*/ 	.byte	0x15
	.zero		1


	//   ....[103]....
        /*0794*/ 	.word	0x00005b50
        /*0798*/ 	.word	0x000000ff
        /*079c*/ 	.word	0x00000098
        /*07a0*/ 	.short	0x010a
        /*07a2*/ 	.byte	0x15
	.zero		1


	//   ....[104]....
        /*07a4*/ 	.word	0x00005b70
        /*07a8*/ 	.word	0x000000ff
        /*07ac*/ 	.word	0x000000a0
        /*07b0*/ 	.short	0x010a
        /*07b2*/ 	.byte	0x15
	.zero		1


	//   ....[105]....
        /*07b4*/ 	.word	0x00005bb0
        /*07b8*/ 	.word	0x00000000
        /*07bc*/ 	.word	0x000000a8
        /*07c0*/ 	.short	0x010a
        /*07c2*/ 	.byte	0xff
	.zero		1


	//   ....[106]....
        /*07c4*/ 	.word	0x00005ed0
        /*07c8*/ 	.word	0x00000003
        /*07cc*/ 	.word	0x000000c0
        /*07d0*/ 	.short	0x010a
        /*07d2*/ 	.byte	0xff
	.zero		1


	//   ....[107]....
        /*07d4*/ 	.word	0x00006050
        /*07d8*/ 	.word	0x00000000
        /*07dc*/ 	.word	0x00000000
        /*07e0*/ 	.short	0x0101
        /*07e2*/ 	.byte	0xff
	.zero		1


	//   ....[108]....
        /*07e4*/ 	.word	0x00006b30
        /*07e8*/ 	.word	0x000000ff
        /*07ec*/ 	.word	0x00000070
        /*07f0*/ 	.short	0x010a
        /*07f2*/ 	.byte	0x2b
	.zero		1


	//   ....[109]....
        /*07f4*/ 	.word	0x00006b60
        /*07f8*/ 	.word	0x00000036
        /*07fc*/ 	.word	0x000000e0
        /*0800*/ 	.short	0x010a
        /*0802*/ 	.byte	0xff
	.zero		1


	//   ....[110]....
        /*0804*/ 	.word	0x00006c70
        /*0808*/ 	.word	0x000000ff
        /*080c*/ 	.word	0x00000070
        /*0810*/ 	.short	0x010a
        /*0812*/ 	.byte	0x2b
	.zero		1


	//   ....[111]....
        /*0814*/ 	.word	0x00006d40
        /*0818*/ 	.word	0x00000036
        /*081c*/ 	.word	0x000000e0
        /*0820*/ 	.short	0x010a
        /*0822*/ 	.byte	0xff
	.zero		1


	//   ....[112]....
        /*0824*/ 	.word	0x00007500
        /*0828*/ 	.word	0x00000000
        /*082c*/ 	.word	0x00000000
        /*0830*/ 	.short	0x0101
        /*0832*/ 	.byte	0xff
	.zero		1


	//   ....[113]....
        /*0834*/ 	.word	0x00007510
        /*0838*/ 	.word	0x00000002
        /*083c*/ 	.word	0x00000070
        /*0840*/ 	.short	0x010a
        /*0842*/ 	.byte	0xff
	.zero		1


	//   ....[114]....
        /*0844*/ 	.word	0x000075d0
        /*0848*/ 	.word	0x00000002
        /*084c*/ 	.word	0x00000070
        /*0850*/ 	.short	0x010a
        /*0852*/ 	.byte	0xff
	.zero		1


	//   ....[115]....
        /*0854*/ 	.word	0x00007dd0
        /*0858*/ 	.word	0x00000000
        /*085c*/ 	.word	0x00000000
        /*0860*/ 	.short	0x0101
        /*0862*/ 	.byte	0xff
	.zero		1


	//   ....[116]....
        /*0864*/ 	.word	0x00007df0
        /*0868*/ 	.word	0x00000002
        /*086c*/ 	.word	0x00000070
        /*0870*/ 	.short	0x010a
        /*0872*/ 	.byte	0xff
	.zero		1


	//   ....[117]....
        /*0874*/ 	.word	0x00007ea0
        /*0878*/ 	.word	0x00000002
        /*087c*/ 	.word	0x00000070
        /*0880*/ 	.short	0x010a
        /*0882*/ 	.byte	0xff
	.zero		1


	//   ....[118]....
        /*0884*/ 	.word	0x000086a0
        /*0888*/ 	.word	0x00000000
        /*088c*/ 	.word	0x00000000
        /*0890*/ 	.short	0x0101
        /*0892*/ 	.byte	0xff
	.zero		1


	//   ....[119]....
        /*0894*/ 	.word	0x000086c0
        /*0898*/ 	.word	0x00000003
        /*089c*/ 	.word	0x00000070
        /*08a0*/ 	.short	0x010a
        /*08a2*/ 	.byte	0xff
	.zero		1


	//   ....[120]....
        /*08a4*/ 	.word	0x00008770
        /*08a8*/ 	.word	0x00000003
        /*08ac*/ 	.word	0x00000070
        /*08b0*/ 	.short	0x010a
        /*08b2*/ 	.byte	0xff
	.zero		1


	//   ....[121]....
        /*08b4*/ 	.word	0x00008a20
        /*08b8*/ 	.word	0x00000036
        /*08bc*/ 	.word	0x00000000
        /*08c0*/ 	.short	0x0101
        /*08c2*/ 	.byte	0xff
	.zero		1


	//   ....[122]....
        /*08c4*/ 	.word	0x00008fc0
        /*08c8*/ 	.word	0x00000000
        /*08cc*/ 	.word	0x00000000
        /*08d0*/ 	.short	0x0101
        /*08d2*/ 	.byte	0xff
	.zero		1


	//   ....[123]....
        /*08d4*/ 	.word	0x00009260
        /*08d8*/ 	.word	0x000000ff
        /*08dc*/ 	.word	0x00000000
        /*08e0*/ 	.short	0x0101
        /*08e2*/ 	.byte	0x06
	.zero		1


	//   ....[124]....
        /*08e4*/ 	.word	0x00009280
        /*08e8*/ 	.word	0x00000000
        /*08ec*/ 	.word	0x00000130
        /*08f0*/ 	.short	0x010a
        /*08f2*/ 	.byte	0xff
	.zero		1


	//   ....[125]....
        /*08f4*/ 	.word	0x000092e0
        /*08f8*/ 	.word	0x00000000
        /*08fc*/ 	.word	0x00000038
        /*0900*/ 	.short	0x010a
        /*0902*/ 	.byte	0xff
	.zero		1


	//   ....[126]....
        /*0904*/ 	.word	0x00009340
        /*0908*/ 	.word	0x00000000
        /*090c*/ 	.word	0x00000038
        /*0910*/ 	.short	0x010a
        /*0912*/ 	.byte	0xff
	.zero		1


	//   ....[127]....
        /*0914*/ 	.word	0x00009390
        /*0918*/ 	.word	0x00000003
        /*091c*/ 	.word	0x000000c0
        /*0920*/ 	.short	0x010a
        /*0922*/ 	.byte	0xff
	.zero		1


	//   ....[128]....
        /*0924*/ 	.word	0x000093f0
        /*0928*/ 	.word	0x00000000
        /*092c*/ 	.word	0x00000000
        /*0930*/ 	.short	0x010a
        /*0932*/ 	.byte	0xff
	.zero		1


	//   ....[129]....
        /*0934*/ 	.word	0x00009450
        /*0938*/ 	.word	0x00000000
        /*093c*/ 	.word	0x00000000
        /*0940*/ 	.short	0x010a
        /*0942*/ 	.byte	0xff
	.zero		1


	//   ....[130]....
        /*0944*/ 	.word	0x000094b0
        /*0948*/ 	.word	0x00000000
        /*094c*/ 	.word	0x00000000
        /*0950*/ 	.short	0x010a
        /*0952*/ 	.byte	0xff
	.zero		1


	//   ....[131]....
        /*0954*/ 	.word	0x00009510
        /*0958*/ 	.word	0x00000000
        /*095c*/ 	.word	0x00000000
        /*0960*/ 	.short	0x010a
        /*0962*/ 	.byte	0xff
	.zero		1


	//   ....[132]....
        /*0964*/ 	.word	0x00009570
        /*0968*/ 	.word	0x00000000
        /*096c*/ 	.word	0x00000000
        /*0970*/ 	.short	0x010a
        /*0972*/ 	.byte	0xff
	.zero		1


	//   ....[133]....
        /*0974*/ 	.word	0x000095d0
        /*0978*/ 	.word	0x00000000
        /*097c*/ 	.word	0x00000000
        /*0980*/ 	.short	0x010a
        /*0982*/ 	.byte	0xff
	.zero		1


	//   ....[134]....
        /*0984*/ 	.word	0x00009620
        /*0988*/ 	.word	0x00000002
        /*098c*/ 	.word	0x00000120
        /*0990*/ 	.short	0x010a
        /*0992*/ 	.byte	0xff
	.zero		1


	//   ....[135]....
        /*0994*/ 	.word	0x00009680
        /*0998*/ 	.word	0x00000002
        /*099c*/ 	.word	0x000000d0
        /*09a0*/ 	.short	0x010a
        /*09a2*/ 	.byte	0xff
	.zero		1


	//   ....[136]....
        /*09a4*/ 	.word	0x000096d0
        /*09a8*/ 	.word	0x00000002
        /*09ac*/ 	.word	0x000000c0
        /*09b0*/ 	.short	0x010a
        /*09b2*/ 	.byte	0xff
	.zero		1


	//   ....[137]....
        /*09b4*/ 	.word	0x00009730
        /*09b8*/ 	.word	0x00000000
        /*09bc*/ 	.word	0x000000d0
        /*09c0*/ 	.short	0x010a
        /*09c2*/ 	.byte	0xff
	.zero		1


	//   ....[138]....
        /*09c4*/ 	.word	0x00009790
        /*09c8*/ 	.word	0x00000005
        /*09cc*/ 	.word	0x00000008
        /*09d0*/ 	.short	0x010a
        /*09d2*/ 	.byte	0xff
	.zero		1


	//   ....[139]....
        /*09d4*/ 	.word	0x00009870
        /*09d8*/ 	.word	0x00000000
        /*09dc*/ 	.word	0x00000008
        /*09e0*/ 	.short	0x010a
        /*09e2*/ 	.byte	0xff
	.zero		1


	//   ....[140]....
        /*09e4*/ 	.word	0x000098c0
        /*09e8*/ 	.word	0x00000000
        /*09ec*/ 	.word	0x000000c0
        /*09f0*/ 	.short	0x010a
        /*09f2*/ 	.byte	0xff
	.zero		1


	//   ....[141]....
        /*09f4*/ 	.word	0x00009920
        /*09f8*/ 	.word	0x00000000
        /*09fc*/ 	.word	0x00000100
        /*0a00*/ 	.short	0x010a
        /*0a02*/ 	.byte	0xff
	.zero		1


	//   ....[142]....
        /*0a04*/ 	.word	0x00009980
        /*0a08*/ 	.word	0x00000000
        /*0a0c*/ 	.word	0x00000000
        /*0a10*/ 	.short	0x010a
        /*0a12*/ 	.byte	0xff
	.zero		1


	//   ....[143]....
        /*0a14*/ 	.word	0x000099e0
        /*0a18*/ 	.word	0x00000000
        /*0a1c*/ 	.word	0x00000000
        /*0a20*/ 	.short	0x010a
        /*0a22*/ 	.byte	0xff
	.zero		1


	//   ....[144]....
        /*0a24*/ 	.word	0x00009a40
        /*0a28*/ 	.word	0x00000000
        /*0a2c*/ 	.word	0x00000000
        /*0a30*/ 	.short	0x010a
        /*0a32*/ 	.byte	0xff
	.zero		1


	//   ....[145]....
        /*0a34*/ 	.word	0x00009aa0
        /*0a38*/ 	.word	0x00000000
        /*0a3c*/ 	.word	0x00000000
        /*0a40*/ 	.short	0x010a
        /*0a42*/ 	.byte	0xff
	.zero		1


	//   ....[146]....
        /*0a44*/ 	.word	0x00009b00
        /*0a48*/ 	.word	0x00000000
        /*0a4c*/ 	.word	0x00000140
        /*0a50*/ 	.short	0x010a
        /*0a52*/ 	.byte	0xff
	.zero		1


	//   ....[147]....
        /*0a54*/ 	.word	0x00009b50
        /*0a58*/ 	.word	0x0000000c
        /*0a5c*/ 	.word	0x000000c0
        /*0a60*/ 	.short	0x010a
        /*0a62*/ 	.byte	0xff
	.zero		1


	//   ....[148]....
        /*0a64*/ 	.word	0x00009bb0
        /*0a68*/ 	.word	0x00000000
        /*0a6c*/ 	.word	0x000000b8
        /*0a70*/ 	.short	0x010a
        /*0a72*/ 	.byte	0xff
	.zero		1


	//   ....[149]....
        /*0a74*/ 	.word	0x00009c10
        /*0a78*/ 	.word	0x00000000
        /*0a7c*/ 	.word	0x00000090
        /*0a80*/ 	.short	0x010a
        /*0a82*/ 	.byte	0xff
	.zero		1


	//   ....[150]....
        /*0a84*/ 	.word	0x00009c70
        /*0a88*/ 	.word	0x00000000
        /*0a8c*/ 	.word	0x00000098
        /*0a90*/ 	.short	0x010a
        /*0a92*/ 	.byte	0xff
	.zero		1


	//   ....[151]....
        /*0a94*/ 	.word	0x00009cd0
        /*0a98*/ 	.word	0x00000000
        /*0a9c*/ 	.word	0x000000a0
        /*0aa0*/ 	.short	0x010a
        /*0aa2*/ 	.byte	0xff
	.zero		1


	//   ....[152]....
        /*0aa4*/ 	.word	0x00009d30
        /*0aa8*/ 	.word	0x00000000
        /*0aac*/ 	.word	0x000000a8
        /*0ab0*/ 	.short	0x010a
        /*0ab2*/ 	.byte	0xff
	.zero		1


	//   ....[153]....
        /*0ab4*/ 	.word	0x00009d90
        /*0ab8*/ 	.word	0x00000000
        /*0abc*/ 	.word	0x00000090
        /*0ac0*/ 	.short	0x010a
        /*0ac2*/ 	.byte	0xff
	.zero		1


	//   ....[154]....
        /*0ac4*/ 	.word	0x00009df0
        /*0ac8*/ 	.word	0x00000000
        /*0acc*/ 	.word	0x00000098
        /*0ad0*/ 	.short	0x010a
        /*0ad2*/ 	.byte	0xff
	.zero		1


	//   ....[155]....
        /*0ad4*/ 	.word	0x00009e50
        /*0ad8*/ 	.word	0x00000000
        /*0adc*/ 	.word	0x000000a0
        /*0ae0*/ 	.short	0x010a
        /*0ae2*/ 	.byte	0xff
	.zero		1


	//   ....[156]....
        /*0ae4*/ 	.word	0x00009ea0
        /*0ae8*/ 	.word	0x00000003
        /*0aec*/ 	.word	0x000000c0
        /*0af0*/ 	.short	0x010a
        /*0af2*/ 	.byte	0xff
	.zero		1


	//   ....[157]....
        /*0af4*/ 	.word	0x00009f00
        /*0af8*/ 	.word	0x00000002
        /*0afc*/ 	.word	0x00000070
        /*0b00*/ 	.short	0x010a
        /*0b02*/ 	.byte	0xff
	.zero		1


	//   ....[158]....
        /*0b04*/ 	.word	0x00009f50
        /*0b08*/ 	.word	0x00000036
        /*0b0c*/ 	.word	0x000000e0
        /*0b10*/ 	.short	0x010a
        /*0b12*/ 	.byte	0xff
	.zero		1


	//   ....[159]....
        /*0b14*/ 	.word	0x00009fa0
        /*0b18*/ 	.word	0x00000002
        /*0b1c*/ 	.word	0x00000070
        /*0b20*/ 	.short	0x010a
        /*0b22*/ 	.byte	0xff
	.zero		1


	//   ....[160]....
        /*0b24*/ 	.word	0x00009ff0
        /*0b28*/ 	.word	0x00000002
        /*0b2c*/ 	.word	0x00000070
        /*0b30*/ 	.short	0x010a
        /*0b32*/ 	.byte	0xff
	.zero		1


	//   ....[161]....
        /*0b34*/ 	.word	0x0000a040
        /*0b38*/ 	.word	0x00000003
        /*0b3c*/ 	.word	0x00000070
        /*0b40*/ 	.short	0x010a
        /*0b42*/ 	.byte	0xff
	.zero		1


	//----- nvinfo : EIATTR_NUM_MBARRIERS
	.align		4
.L_47:
        /*0b44*/ 	.byte	0x03, 0x38
        /*0b46*/ 	.short	0x0029


	//----- nvinfo : EIATTR_EXIT_INSTR_OFFSETS
	.align		4
        /*0b48*/ 	.byte	0x04, 0x1c
        /*0b4a*/ 	.short	(.L_49 - .L_48)


	//   ....[0]....
.L_48:
        /*0b4c*/ 	.word	0x00003030


	//   ....[1]....
        /*0b50*/ 	.word	0x00003520


	//   ....[2]....
        /*0b54*/ 	.word	0x00003580


	//   ....[3]....
        /*0b58*/ 	.word	0x000048f0


	//   ....[4]....
        /*0b5c*/ 	.word	0x00005be0


	//   ....[5]....
        /*0b60*/ 	.word	0x00005c20


	//   ....[6]....
        /*0b64*/ 	.word	0x00009160


	//   ....[7]....
        /*0b68*/ 	.word	0x000091d0


	//   ....[8]....
        /*0b6c*/ 	.word	0x00009200


	//   ....[9]....
        /*0b70*/ 	.word	0x00009270


	//----- nvinfo : EIATTR_MAX_THREADS
	.align		4
.L_49:
        /*0b74*/ 	.byte	0x04, 0x05
        /*0b76*/ 	.short	(.L_51 - .L_50)
.L_50:
        /*0b78*/ 	.word	0x00000100
        /*0b7c*/ 	.word	0x00000001
        /*0b80*/ 	.word	0x00000001


	//----- nvinfo : EIATTR_CRS_STACK_SIZE
	.align		4
.L_51:
        /*0b84*/ 	.byte	0x04, 0x1e
        /*0b86*/ 	.short	(.L_53 - .L_52)
.L_52:
        /*0b88*/ 	.word	0x00000000


	//----- nvinfo : EIATTR_CBANK_PARAM_SIZE
	.align		4
.L_53:
        /*0b8c*/ 	.byte	0x03, 0x19
        /*0b8e*/ 	.short	0x0800


	//----- nvinfo : EIATTR_PARAM_CBANK
	.align		4
        /*0b90*/ 	.byte	0x04, 0x0a
        /*0b92*/ 	.short	(.L_55 - .L_54)
	.align		4
.L_54:
        /*0b94*/ 	.word	index@(.nv.constant0._ZN7cutlass13device_kernelINS_4gemm6kernel13GemmUniversalIN4cute5tupleIJiiiiEEENS1_10collective13CollectiveMmaINS1_35MainloopSm100TmaUmmaWarpSpecializedILi7ELi2ELi4ENS5_IJNS4_1CILi4EEESB_NSA_ILi1EEEEEEEENS5_IJNSA_ILi128EEESF_NSA_ILi64EEEEEENS_6half_tENS5_IJlSC_lEEESI_NS5_IJSC_llEEENS4_8TiledMMAINS4_8MMA_AtomIJNS4_26SM100_MMA_F16BF16_2x1SM_SSISI_SI_fLi128ELi128ELNS4_4UMMA5MajorE0ELSP_1ELNSO_7ScaleInE0ELSQ_0EEEEEENS4_6LayoutINS5_IJSC_SC_SC_EEENS5_IJNSA_ILi0EEESV_SV_EEEEENS5_IJNS4_10UnderscoreESY_SY_EEEEENS4_28SM100_TMA_2SM_LOAD_MULTICASTENS4_14ComposedLayoutINS4_7SwizzleILi3ELi4ELi3EEENS4_18smem_ptr_flag_bitsILi16EEENST_INS5_IJNSA_ILi8EEESG_EEENS5_IJSG_SC_EEEEEEEvNS4_8identityES11_NS12_IS14_S16_NST_INS5_IJSG_S17_EEENS5_IJSC_SG_EEEEEEEvS1C_EENS_8epilogue10collective18CollectiveEpilogueINS1I_23Sm100TmaWarpSpecializedILi4ELi2ELi16ELb1ELb0EEEJNS5_IJSG_SF_SG_EEENS5_IJNST_ISG_SC_EENST_INS5_IJNSA_ILi16EEENSA_ILi2EEEEEES1E_EEEEESI_SJ_SI_SJ_NS1I_6fusion15FusionCallbacksIS1M_NS1U_17LinearCombinationISI_fSI_fLNS_15FloatRoundStyleE2EEES1N_S1T_JEEENS4_5SM1004TMEM4LOAD26SM100_TMEM_LOAD_32dp32b16xENS4_13SM90_TMA_LOADENS12_INS13_ILi1ELi4ELi3EEES16_NST_INS5_IJS17_S1P_EEENS5_IJS1P_SC_EEEEEEENS4_39AutoVectorizingCopyWithAssumedAlignmentILi128EEENS4_14SM90_TMA_STOREES29_S2B_S2B_EEEvvEEEEvNT_6ParamsE)
        /*0b98*/ 	.short	0x0380
        /*0b9a*/ 	.short	0x0800


	//----- nvinfo : EIATTR_SW_WAR
	.align		4
.L_55:
        /*0b9c*/ 	.byte	0x04, 0x36
        /*0b9e*/ 	.short	(.L_57 - .L_56)
.L_56:
        /*0ba0*/ 	.word	0x00000008
.L_57:


//--------------------- .nv.callgraph             --------------------------
	.section	.nv.callgraph,"",@"SHT_CUDA_CALLGRAPH"
	.align	4
	.sectionentsize	8
	.align		4
        /*0000*/ 	.word	0x00000000
	.align		4
        /*0004*/ 	.word	0xffffffff
	.align		4
        /*0008*/ 	.word	index@(_ZN7cutlass13device_kernelINS_4gemm6kernel13GemmUniversalIN4cute5tupleIJiiiiEEENS1_10collective13CollectiveMmaINS1_35MainloopSm100TmaUmmaWarpSpecializedILi7ELi2ELi4ENS5_IJNS4_1CILi4EEESB_NSA_ILi1EEEEEEEENS5_IJNSA_ILi128EEESF_NSA_ILi64EEEEEENS_6half_tENS5_IJlSC_lEEESI_NS5_IJSC_llEEENS4_8TiledMMAINS4_8MMA_AtomIJNS4_26SM100_MMA_F16BF16_2x1SM_SSISI_SI_fLi128ELi128ELNS4_4UMMA5MajorE0ELSP_1ELNSO_7ScaleInE0ELSQ_0EEEEEENS4_6LayoutINS5_IJSC_SC_SC_EEENS5_IJNSA_ILi0EEESV_SV_EEEEENS5_IJNS4_10UnderscoreESY_SY_EEEEENS4_28SM100_TMA_2SM_LOAD_MULTICASTENS4_14ComposedLayoutINS4_7SwizzleILi3ELi4ELi3EEENS4_18smem_ptr_flag_bitsILi16EEENST_INS5_IJNSA_ILi8EEESG_EEENS5_IJSG_SC_EEEEEEEvNS4_8identityES11_NS12_IS14_S16_NST_INS5_IJSG_S17_EEENS5_IJSC_SG_EEEEEEEvS1C_EENS_8epilogue10collective18CollectiveEpilogueINS1I_23Sm100TmaWarpSpecializedILi4ELi2ELi16ELb1ELb0EEEJNS5_IJSG_SF_SG_EEENS5_IJNST_ISG_SC_EENST_INS5_IJNSA_ILi16EEENSA_ILi2EEEEEES1E_EEEEESI_SJ_SI_SJ_NS1I_6fusion15FusionCallbacksIS1M_NS1U_17LinearCombinationISI_fSI_fLNS_15FloatRoundStyleE2EEES1N_S1T_JEEENS4_5SM1004TMEM4LOAD26SM100_TMEM_LOAD_32dp32b16xENS4_13SM90_TMA_LOADENS12_INS13_ILi1ELi4ELi3EEES16_NST_INS5_IJS17_S1P_EEENS5_IJS1P_SC_EEEEEEENS4_39AutoVectorizingCopyWithAssumedAlignmentILi128EEENS4_14SM90_TMA_STOREES29_S2B_S2B_EEEvvEEEEvNT_6ParamsE)
	.align		4
        /*000c*/ 	.word	index@(__assertfail)
	.align		4
        /*0010*/ 	.word	0x00000000
	.align		4
        /*0014*/ 	.word	0xfffffffe
	.align		4
        /*0018*/ 	.word	0x00000000
	.align		4
        /*001c*/ 	.word	0xfffffffd
	.align		4
        /*0020*/ 	.word	0x00000000
	.align		4
        /*0024*/ 	.word	0xfffffffc


//--------------------- .nv.constant4             --------------------------
	.section	.nv.constant4,"a",@progbits
	.align	8
	.align		8
.nv.constant4:
        /*0000*/ 	.dword	__assertfail
	.align		8
        /*0008*/ 	.dword	__unnamed_1
	.align		8
        /*0010*/ 	.dword	__unnamed_2
	.align		8
        /*0018*/ 	.dword	_ZN40_INTERNAL_2582d719_4_k_cu_10747860_354804cuda3std3__45__cpo5beginE
	.align		8
        /*0020*/ 	.dword	_ZN40_INTERNAL_2582d719_4_k_cu_10747860_354804cuda3std3__45__cpo3endE
	.align		8
        /*0028*/ 	.dword	_ZN40_INTERNAL_2582d719_4_k_cu_10747860_354804cuda3std3__45__cpo6cbeginE
	.align		8
        /*0030*/ 	.dword	_ZN40_INTERNAL_2582d719_4_k_cu_10747860_354804cuda3std3__45__cpo4cendE
	.align		8
        /*0038*/ 	.dword	_ZN40_INTERNAL_2582d719_4_k_cu_10747860_354804cuda3std3__442_GLOBAL__N__2582d719_4_k_cu_10747860_354806ignoreE
	.align		8
        /*0040*/ 	.dword	_ZN40_INTERNAL_2582d719_4_k_cu_10747860_354804cuda3std3__419piecewise_constructE
	.align		8
        /*0048*/ 	.dword	_ZN40_INTERNAL_2582d719_4_k_cu_10747860_354804cuda3std3__48in_placeE
	.align		8
        /*0050*/ 	.dword	_ZN40_INTERNAL_2582d719_4_k_cu_10747860_354804cuda3std6ranges3__45__cpo4swapE
	.align		8
        /*0058*/ 	.dword	_ZN40_INTERNAL_2582d719_4_k_cu_10747860_354804cuda3std6ranges3__45__cpo9iter_moveE
	.align		8
        /*0060*/ 	.dword	_ZN40_INTERNAL_2582d719_4_k_cu_10747860_354804cute7productE
	.align		8
        /*0068*/ 	.dword	_ZN40_INTERNAL_2582d719_4_k_cu_10747860_354804cute1_E
	.align		8
        /*0070*/ 	.dword	$str$25
	.align		8
        /*0078*/ 	.dword	$str$26
	.align		8
        /*0080*/ 	.dword	$str$27
	.align		8
        /*0088*/ 	.dword	$str$28


//--------------------- .text._ZN7cutlass13device_kernelINS_4gemm6kernel13GemmUniversalIN4cute5tupleIJiiiiEEENS1_10collective13CollectiveMmaINS1_35MainloopSm100TmaUmmaWarpSpecializedILi7ELi2ELi4ENS5_IJNS4_1CILi4EEESB_NSA_ILi1EEEEEEEENS5_IJNSA_ILi128EEESF_NSA_ILi64EEEEEENS_6half_tENS5_IJlSC_lEEESI_NS5_IJSC_llEEENS4_8TiledMMAINS4_8MMA_AtomIJNS4_26SM100_MMA_F16BF16_2x1SM_SSISI_SI_fLi128ELi128ELNS4_4UMMA5MajorE0ELSP_1ELNSO_7ScaleInE0ELSQ_0EEEEEENS4_6LayoutINS5_IJSC_SC_SC_EEENS5_IJNSA_ILi0EEESV_SV_EEEEENS5_IJNS4_10UnderscoreESY_SY_EEEEENS4_28SM100_TMA_2SM_LOAD_MULTICASTENS4_14ComposedLayoutINS4_7SwizzleILi3ELi4ELi3EEENS4_18smem_ptr_flag_bitsILi16EEENST_INS5_IJNSA_ILi8EEESG_EEENS5_IJSG_SC_EEEEEEEvNS4_8identityES11_NS12_IS14_S16_NST_INS5_IJSG_S17_EEENS5_IJSC_SG_EEEEEEEvS1C_EENS_8epilogue10collective18CollectiveEpilogueINS1I_23Sm100TmaWarpSpecializedILi4ELi2ELi16ELb1ELb0EEEJNS5_IJSG_SF_SG_EEENS5_IJNST_ISG_SC_EENST_INS5_IJNSA_ILi16EEENSA_ILi2EEEEEES1E_EEEEESI_SJ_SI_SJ_NS1I_6fusion15FusionCallbacksIS1M_NS1U_17LinearCombinationISI_fSI_fLNS_15FloatRoundStyleE2EEES1N_S1T_JEEENS4_5SM1004TMEM4LOAD26SM100_TMEM_LOAD_32dp32b16xENS4_13SM90_TMA_LOADENS12_INS13_ILi1ELi4ELi3EEES16_NST_INS5_IJS17_S1P_EEENS5_IJS1P_SC_EEEEEEENS4_39AutoVectorizingCopyWithAssumedAlignmentILi128EEENS4_14SM90_TMA_STOREES29_S2B_S2B_EEEvvEEEEvNT_6ParamsE --------------------------
	.section	.text._ZN7cutlass13device_kernelINS_4gemm6kernel13GemmUniversalIN4cute5tupleIJiiiiEEENS1_10collective13CollectiveMmaINS1_35MainloopSm100TmaUmmaWarpSpecializedILi7ELi2ELi4ENS5_IJNS4_1CILi4EEESB_NSA_ILi1EEEEEEEENS5_IJNSA_ILi128EEESF_NSA_ILi64EEEEEENS_6half_tENS5_IJlSC_lEEESI_NS5_IJSC_llEEENS4_8TiledMMAINS4_8MMA_AtomIJNS4_26SM100_MMA_F16BF16_2x1SM_SSISI_SI_fLi128ELi128ELNS4_4UMMA5MajorE0ELSP_1ELNSO_7ScaleInE0ELSQ_0EEEEEENS4_6LayoutINS5_IJSC_SC_SC_EEENS5_IJNSA_ILi0EEESV_SV_EEEEENS5_IJNS4_10UnderscoreESY_SY_EEEEENS4_28SM100_TMA_2SM_LOAD_MULTICASTENS4_14ComposedLayoutINS4_7SwizzleILi3ELi4ELi3EEENS4_18smem_ptr_flag_bitsILi16EEENST_INS5_IJNSA_ILi8EEESG_EEENS5_IJSG_SC_EEEEEEEvNS4_8identityES11_NS12_IS14_S16_NST_INS5_IJSG_S17_EEENS5_IJSC_SG_EEEEEEEvS1C_EENS_8epilogue10collective18CollectiveEpilogueINS1I_23Sm100TmaWarpSpecializedILi4ELi2ELi16ELb1ELb0EEEJNS5_IJSG_SF_SG_EEENS5_IJNST_ISG_SC_EENST_INS5_IJNSA_ILi16EEENSA_ILi2EEEEEES1E_EEEEESI_SJ_SI_SJ_NS1I_6fusion15FusionCallbacksIS1M_NS1U_17LinearCombinationISI_fSI_fLNS_15FloatRoundStyleE2EEES1N_S1T_JEEENS4_5SM1004TMEM4LOAD26SM100_TMEM_LOAD_32dp32b16xENS4_13SM90_TMA_LOADENS12_INS13_ILi1ELi4ELi3EEES16_NST_INS5_IJS17_S1P_EEENS5_IJS1P_SC_EEEEEEENS4_39AutoVectorizingCopyWithAssumedAlignmentILi128EEENS4_14SM90_TMA_STOREES29_S2B_S2B_EEEvvEEEEvNT_6ParamsE,"ax",@progbits
	.align	128
.text._ZN7cutlass13device_kernelINS_4gemm6kernel13GemmUniversalIN4cute5tupleIJiiiiEEENS1_10collective13CollectiveMmaINS1_35MainloopSm100TmaUmmaWarpSpecializedILi7ELi2ELi4ENS5_IJNS4_1CILi4EEESB_NSA_ILi1EEEEEEEENS5_IJNSA_ILi128EEESF_NSA_ILi64EEEEEENS_6half_tENS5_IJlSC_lEEESI_NS5_IJSC_llEEENS4_8TiledMMAINS4_8MMA_AtomIJNS4_26SM100_MMA_F16BF16_2x1SM_SSISI_SI_fLi128ELi128ELNS4_4UMMA5MajorE0ELSP_1ELNSO_7ScaleInE0ELSQ_0EEEEEENS4_6LayoutINS5_IJSC_SC_SC_EEENS5_IJNSA_ILi0EEESV_SV_EEEEENS5_IJNS4_10UnderscoreESY_SY_EEEEENS4_28SM100_TMA_2SM_LOAD_MULTICASTENS4_14ComposedLayoutINS4_7SwizzleILi3ELi4ELi3EEENS4_18smem_ptr_flag_bitsILi16EEENST_INS5_IJNSA_ILi8EEESG_EEENS5_IJSG_SC_EEEEEEEvNS4_8identityES11_NS12_IS14_S16_NST_INS5_IJSG_S17_EEENS5_IJSC_SG_EEEEEEEvS1C_EENS_8epilogue10collective18CollectiveEpilogueINS1I_23Sm100TmaWarpSpecializedILi4ELi2ELi16ELb1ELb0EEEJNS5_IJSG_SF_SG_EEENS5_IJNST_ISG_SC_EENST_INS5_IJNSA_ILi16EEENSA_ILi2EEEEEES1E_EEEEESI_SJ_SI_SJ_NS1I_6fusion15FusionCallbacksIS1M_NS1U_17LinearCombinationISI_fSI_fLNS_15FloatRoundStyleE2EEES1N_S1T_JEEENS4_5SM1004TMEM4LOAD26SM100_TMEM_LOAD_32dp32b16xENS4_13SM90_TMA_LOADENS12_INS13_ILi1ELi4ELi3EEES16_NST_INS5_IJS17_S1P_EEENS5_IJS1P_SC_EEEEEEENS4_39AutoVectorizingCopyWithAssumedAlignmentILi128EEENS4_14SM90_TMA_STOREES29_S2B_S2B_EEEvvEEEEvNT_6ParamsE:
        .type           _ZN7cutlass13device_kernelINS_4gemm6kernel13GemmUniversalIN4cute5tupleIJiiiiEEENS1_10collective13CollectiveMmaINS1_35MainloopSm100TmaUmmaWarpSpecializedILi7ELi2ELi4ENS5_IJNS4_1CILi4EEESB_NSA_ILi1EEEEEEEENS5_IJNSA_ILi128EEESF_NSA_ILi64EEEEEENS_6half_tENS5_IJlSC_lEEESI_NS5_IJSC_llEEENS4_8TiledMMAINS4_8MMA_AtomIJNS4_26SM100_MMA_F16BF16_2x1SM_SSISI_SI_fLi128ELi128ELNS4_4UMMA5MajorE0ELSP_1ELNSO_7ScaleInE0ELSQ_0EEEEEENS4_6LayoutINS5_IJSC_SC_SC_EEENS5_IJNSA_ILi0EEESV_SV_EEEEENS5_IJNS4_10UnderscoreESY_SY_EEEEENS4_28SM100_TMA_2SM_LOAD_MULTICASTENS4_14ComposedLayoutINS4_7SwizzleILi3ELi4ELi3EEENS4_18smem_ptr_flag_bitsILi16EEENST_INS5_IJNSA_ILi8EEESG_EEENS5_IJSG_SC_EEEEEEEvNS4_8identityES11_NS12_IS14_S16_NST_INS5_IJSG_S17_EEENS5_IJSC_SG_EEEEEEEvS1C_EENS_8epilogue10collective18CollectiveEpilogueINS1I_23Sm100TmaWarpSpecializedILi4ELi2ELi16ELb1ELb0EEEJNS5_IJSG_SF_SG_EEENS5_IJNST_ISG_SC_EENST_INS5_IJNSA_ILi16EEENSA_ILi2EEEEEES1E_EEEEESI_SJ_SI_SJ_NS1I_6fusion15FusionCallbacksIS1M_NS1U_17LinearCombinationISI_fSI_fLNS_15FloatRoundStyleE2EEES1N_S1T_JEEENS4_5SM1004TMEM4LOAD26SM100_TMEM_LOAD_32dp32b16xENS4_13SM90_TMA_LOADENS12_INS13_ILi1ELi4ELi3EEES16_NST_INS5_IJS17_S1P_EEENS5_IJS1P_SC_EEEEEEENS4_39AutoVectorizingCopyWithAssumedAlignmentILi128EEENS4_14SM90_TMA_STOREES29_S2B_S2B_EEEvvEEEEvNT_6ParamsE,@function
        .size           _ZN7cutlass13device_kernelINS_4gemm6kernel13GemmUniversalIN4cute5tupleIJiiiiEEENS1_10collective13CollectiveMmaINS1_35MainloopSm100TmaUmmaWarpSpecializedILi7ELi2ELi4ENS5_IJNS4_1CILi4EEESB_NSA_ILi1EEEEEEEENS5_IJNSA_ILi128EEESF_NSA_ILi64EEEEEENS_6half_tENS5_IJlSC_lEEESI_NS5_IJSC_llEEENS4_8TiledMMAINS4_8MMA_AtomIJNS4_26SM100_MMA_F16BF16_2x1SM_SSISI_SI_fLi128ELi128ELNS4_4UMMA5MajorE0ELSP_1ELNSO_7ScaleInE0ELSQ_0EEEEEENS4_6LayoutINS5_IJSC_SC_SC_EEENS5_IJNSA_ILi0EEESV_SV_EEEEENS5_IJNS4_10UnderscoreESY_SY_EEEEENS4_28SM100_TMA_2SM_LOAD_MULTICASTENS4_14ComposedLayoutINS4_7SwizzleILi3ELi4ELi3EEENS4_18smem_ptr_flag_bitsILi16EEENST_INS5_IJNSA_ILi8EEESG_EEENS5_IJSG_SC_EEEEEEEvNS4_8identityES11_NS12_IS14_S16_NST_INS5_IJSG_S17_EEENS5_IJSC_SG_EEEEEEEvS1C_EENS_8epilogue10collective18CollectiveEpilogueINS1I_23Sm100TmaWarpSpecializedILi4ELi2ELi16ELb1ELb0EEEJNS5_IJSG_SF_SG_EEENS5_IJNST_ISG_SC_EENST_INS5_IJNSA_ILi16EEENSA_ILi2EEEEEES1E_EEEEESI_SJ_SI_SJ_NS1I_6fusion15FusionCallbacksIS1M_NS1U_17LinearCombinationISI_fSI_fLNS_15FloatRoundStyleE2EEES1N_S1T_JEEENS4_5SM1004TMEM4LOAD26SM100_TMEM_LOAD_32dp32b16xENS4_13SM90_TMA_LOADENS12_INS13_ILi1ELi4ELi3EEES16_NST_INS5_IJS17_S1P_EEENS5_IJS1P_SC_EEEEEEENS4_39AutoVectorizingCopyWithAssumedAlignmentILi128EEENS4_14SM90_TMA_STOREES29_S2B_S2B_EEEvvEEEEvNT_6ParamsE,(.L_x_206 - _ZN7cutlass13device_kernelINS_4gemm6kernel13GemmUniversalIN4cute5tupleIJiiiiEEENS1_10collective13CollectiveMmaINS1_35MainloopSm100TmaUmmaWarpSpecializedILi7ELi2ELi4ENS5_IJNS4_1CILi4EEESB_NSA_ILi1EEEEEEEENS5_IJNSA_ILi128EEESF_NSA_ILi64EEEEEENS_6half_tENS5_IJlSC_lEEESI_NS5_IJSC_llEEENS4_8TiledMMAINS4_8MMA_AtomIJNS4_26SM100_MMA_F16BF16_2x1SM_SSISI_SI_fLi128ELi128ELNS4_4UMMA5MajorE0ELSP_1ELNSO_7ScaleInE0ELSQ_0EEEEEENS4_6LayoutINS5_IJSC_SC_SC_EEENS5_IJNSA_ILi0EEESV_SV_EEEEENS5_IJNS4_10UnderscoreESY_SY_EEEEENS4_28SM100_TMA_2SM_LOAD_MULTICASTENS4_14ComposedLayoutINS4_7SwizzleILi3ELi4ELi3EEENS4_18smem_ptr_flag_bitsILi16EEENST_INS5_IJNSA_ILi8EEESG_EEENS5_IJSG_SC_EEEEEEEvNS4_8identityES11_NS12_IS14_S16_NST_INS5_IJSG_S17_EEENS5_IJSC_SG_EEEEEEEvS1C_EENS_8epilogue10collective18CollectiveEpilogueINS1I_23Sm100TmaWarpSpecializedILi4ELi2ELi16ELb1ELb0EEEJNS5_IJSG_SF_SG_EEENS5_IJNST_ISG_SC_EENST_INS5_IJNSA_ILi16EEENSA_ILi2EEEEEES1E_EEEEESI_SJ_SI_SJ_NS1I_6fusion15FusionCallbacksIS1M_NS1U_17LinearCombinationISI_fSI_fLNS_15FloatRoundStyleE2EEES1N_S1T_JEEENS4_5SM1004TMEM4LOAD26SM100_TMEM_LOAD_32dp32b16xENS4_13SM90_TMA_LOADENS12_INS13_ILi1ELi4ELi3EEES16_NST_INS5_IJS17_S1P_EEENS5_IJS1P_SC_EEEEEEENS4_39AutoVectorizingCopyWithAssumedAlignmentILi128EEENS4_14SM90_TMA_STOREES29_S2B_S2B_EEEvvEEEEvNT_6ParamsE)
        .other          _ZN7cutlass13device_kernelINS_4gemm6kernel13GemmUniversalIN4cute5tupleIJiiiiEEENS1_10collective13CollectiveMmaINS1_35MainloopSm100TmaUmmaWarpSpecializedILi7ELi2ELi4ENS5_IJNS4_1CILi4EEESB_NSA_ILi1EEEEEEEENS5_IJNSA_ILi128EEESF_NSA_ILi64EEEEEENS_6half_tENS5_IJlSC_lEEESI_NS5_IJSC_llEEENS4_8TiledMMAINS4_8MMA_AtomIJNS4_26SM100_MMA_F16BF16_2x1SM_SSISI_SI_fLi128ELi128ELNS4_4UMMA5MajorE0ELSP_1ELNSO_7ScaleInE0ELSQ_0EEEEEENS4_6LayoutINS5_IJSC_SC_SC_EEENS5_IJNSA_ILi0EEESV_SV_EEEEENS5_IJNS4_10UnderscoreESY_SY_EEEEENS4_28SM100_TMA_2SM_LOAD_MULTICASTENS4_14ComposedLayoutINS4_7SwizzleILi3ELi4ELi3EEENS4_18smem_ptr_flag_bitsILi16EEENST_INS5_IJNSA_ILi8EEESG_EEENS5_IJSG_SC_EEEEEEEvNS4_8identityES11_NS12_IS14_S16_NST_INS5_IJSG_S17_EEENS5_IJSC_SG_EEEEEEEvS1C_EENS_8epilogue10collective18CollectiveEpilogueINS1I_23Sm100TmaWarpSpecializedILi4ELi2ELi16ELb1ELb0EEEJNS5_IJSG_SF_SG_EEENS5_IJNST_ISG_SC_EENST_INS5_IJNSA_ILi16EEENSA_ILi2EEEEEES1E_EEEEESI_SJ_SI_SJ_NS1I_6fusion15FusionCallbacksIS1M_NS1U_17LinearCombinationISI_fSI_fLNS_15FloatRoundStyleE2EEES1N_S1T_JEEENS4_5SM1004TMEM4LOAD26SM100_TMEM_LOAD_32dp32b16xENS4_13SM90_TMA_LOADENS12_INS13_ILi1ELi4ELi3EEES16_NST_INS5_IJS17_S1P_EEENS5_IJS1P_SC_EEEEEEENS4_39AutoVectorizingCopyWithAssumedAlignmentILi128EEENS4_14SM90_TMA_STOREES29_S2B_S2B_EEEvvEEEEvNT_6ParamsE,@"STO_CUDA_ENTRY STV_DEFAULT"
_ZN7cutlass13device_kernelINS_4gemm6kernel13GemmUniversalIN4cute5tupleIJiiiiEEENS1_10collective13CollectiveMmaINS1_35MainloopSm100TmaUmmaWarpSpecializedILi7ELi2ELi4ENS5_IJNS4_1CILi4EEESB_NSA_ILi1EEEEEEEENS5_IJNSA_ILi128EEESF_NSA_ILi64EEEEEENS_6half_tENS5_IJlSC_lEEESI_NS5_IJSC_llEEENS4_8TiledMMAINS4_8MMA_AtomIJNS4_26SM100_MMA_F16BF16_2x1SM_SSISI_SI_fLi128ELi128ELNS4_4UMMA5MajorE0ELSP_1ELNSO_7ScaleInE0ELSQ_0EEEEEENS4_6LayoutINS5_IJSC_SC_SC_EEENS5_IJNSA_ILi0EEESV_SV_EEEEENS5_IJNS4_10UnderscoreESY_SY_EEEEENS4_28SM100_TMA_2SM_LOAD_MULTICASTENS4_14ComposedLayoutINS4_7SwizzleILi3ELi4ELi3EEENS4_18smem_ptr_flag_bitsILi16EEENST_INS5_IJNSA_ILi8EEESG_EEENS5_IJSG_SC_EEEEEEEvNS4_8identityES11_NS12_IS14_S16_NST_INS5_IJSG_S17_EEENS5_IJSC_SG_EEEEEEEvS1C_EENS_8epilogue10collective18CollectiveEpilogueINS1I_23Sm100TmaWarpSpecializedILi4ELi2ELi16ELb1ELb0EEEJNS5_IJSG_SF_SG_EEENS5_IJNST_ISG_SC_EENST_INS5_IJNSA_ILi16EEENSA_ILi2EEEEEES1E_EEEEESI_SJ_SI_SJ_NS1I_6fusion15FusionCallbacksIS1M_NS1U_17LinearCombinationISI_fSI_fLNS_15FloatRoundStyleE2EEES1N_S1T_JEEENS4_5SM1004TMEM4LOAD26SM100_TMEM_LOAD_32dp32b16xENS4_13SM90_TMA_LOADENS12_INS13_ILi1ELi4ELi3EEES16_NST_INS5_IJS17_S1P_EEENS5_IJS1P_SC_EEEEEEENS4_39AutoVectorizingCopyWithAssumedAlignmentILi128EEENS4_14SM90_TMA_STOREES29_S2B_S2B_EEEvvEEEEvNT_6ParamsE:
[----:B------:R-:W1:Y:S01]  /*0000*/  LDC R1, c[0x0][0x37c] ;  /* 0x0000df00ff017b82 */ /* 0x000e620000000800 */
[----:B------:R-:W2:Y:S01]  /*0010*/  S2R R61, SR_TID.X ;  /* 0x00000000003d7919 */ /* 0x000ea20000002100 */
[----:B------:R-:W3:Y:S06]  /*0020*/  LDCU.64 UR8, c[0x0][0x890] ;  /* 0x00011200ff0877ac */ /* 0x000eec0008000a00 */
[----:B------:R-:W4:Y:S01]  /*0030*/  S2UR UR47, SR_CgaCtaId ;  /* 0x00000000002f79c3 */ /* 0x000f220000008800 */
[----:B------:R-:W-:Y:S02]  /*0040*/  PRMT R50, RZ, 0x7610, R50 ;  /* 0x00007610ff327816 */ /* 0x000fe40000000032 */
[----:B------:R-:W-:-:S02]  /*0050*/  ELECT P0, URZ, PT ;  /* 0x0000000000ff782f */ /* 0x000fc40003800000 */
[----:B---3--:R-:W-:-:S04]  /*0060*/  ISETP.NE.U32.AND P1, PT, RZ, UR8, PT ;  /* 0x00000008ff007c0c */ /* 0x008fc8000bf25070 */
[----:B------:R-:W-:Y:S01]  /*0070*/  ISETP.NE.AND.EX P2, PT, RZ, UR9, PT, P1 ;  /* 0x00000009ff007c0c */ /* 0x000fe2000bf45310 */
[----:B----4-:R-:W-:Y:S02]  /*0080*/  ULOP3.LUT UR46, UR47, 0x1, URZ, 0xc0, !UPT ;  /* 0x000000012f2e7892 */ /* 0x010fe4000f8ec0ff */
[----:B------:R-:W-:Y:S01]  /*0090*/  ULOP3.LUT UR48, UR47, 0x1, URZ, 0x3c, !UPT ;  /* 0x000000012f307892 */ /* 0x000fe2000f8e3cff */
[----:B--2---:R-:W-:-:S05]  /*00a0*/  SHF.R.U32.HI R51, RZ, 0x5, R61 ;  /* 0x00000005ff337819 */ /* 0x004fca000001163d */
[----:B------:R-:W2:Y:S02]  /*00b0*/  SHFL.IDX PT, R0, R51, RZ, 0x1f ;  /* 0x00001fff33007589 */ /* 0x000ea400000e0000 */
[----:B--2---:R-:W-:Y:S02]  /*00c0*/  R2UR UR25, R0 ;  /* 0x00000000001972ca */ /* 0x004fe400000e0000 */
[----:B-1----:R-:W-:Y:S05]  /*00d0*/  @P2 BRA `(.L_x_0) ;  /* 0x0000000000302947 */ /* 0x002fea0003800000 */
[----:B------:R-:W1:Y:S02]  /*00e0*/  LDCU.64 UR4, c[0x0][0x888] ;  /* 0x00011100ff0477ac */ /* 0x000e640008000a00 */
[----:B-1----:R-:W-:-:S04]  /*00f0*/  UISETP.NE.U32.AND UP0, UPT, UR4, URZ, UPT ;  /* 0x000000ff0400728c */ /* 0x002fc8000bf05070 */
[----:B------:R-:W-:-:S09]  /*0100*/  UISETP.NE.AND.EX UP0, UPT, UR5, URZ, UPT, UP0 ;  /* 0x000000ff0500728c */ /* 0x000fd2000bf05300 */
[----:B------:R-:W-:Y:S05]  /*0110*/  BRA.U !UP0, `(.L_x_1) ;  /* 0x0000000108147547 */ /* 0x000fea000b800000 */
[----:B------:R-:W1:Y:S01]  /*0120*/  LDC.64 R2, c[0x0][0x888] ;  /* 0x00022200ff027b82 */ /* 0x000e620000000a00 */
[----:B------:R-:W1:Y:S02]  /*0130*/  LDCU.64 UR4, c[0x0][0x358] ;  /* 0x00006b00ff0477ac */ /* 0x000e640008000a00 */
[----:B-1----:R1:W5:Y:S01]  /*0140*/  LDG.E R27, desc[UR4][R2.64] ;  /* 0x00000004021b7981 */ /* 0x002362000c1e1900 */
[----:B------:R-:W-:Y:S01]  /*0150*/  HFMA2 R50, -RZ, RZ, 0, 5.9604644775390625e-08 ;  /* 0x00000001ff327431 */ /* 0x000fe200000001ff */
[----:B------:R-:W-:Y:S05]  /*0160*/  BRA `(.L_x_0) ;  /* 0x00000000000c7947 */ /* 0x000fea0003800000 */
.L_x_1:
[----:B------:R-:W1:Y:S01]  /*0170*/  LDCU UR4, c[0x0][0x880] ;  /* 0x00011000ff0477ac */ /* 0x000e620008000800 */
[----:B------:R-:W-:Y:S01]  /*0180*/  HFMA2 R50, -RZ, RZ, 0, 5.9604644775390625e-08 ;  /* 0x00000001ff327431 */ /* 0x000fe200000001ff */
[----:B-1----:R-:W-:-:S07]  /*0190*/  MOV R27, UR4 ;  /* 0x00000004001b7c02 */ /* 0x002fce0008000f00 */
.L_x_0:
[----:B------:R-:W2:Y:S02]  /*01a0*/  LDCU.64 UR4, c[0x0][0x8b0] ;  /* 0x00011600ff0477ac */ /* 0x000ea40008000a00 */
[----:B--2---:R-:W-:-:S04]  /*01b0*/  UISETP.NE.U32.AND UP0, UPT, UR4, URZ, UPT ;  /* 0x000000ff0400728c */ /* 0x004fc8000bf05070 */
[----:B------:R-:W-:-:S09]  /*01c0*/  UISETP.NE.AND.EX UP0, UPT, UR5, URZ, UPT, UP0 ;  /* 0x000000ff0500728c */ /* 0x000fd2000bf05300 */
[----:B------:R-:W-:Y:S05]  /*01d0*/  BRA.U UP0, `(.L_x_2) ;  /* 0x0000000100287547 */ /* 0x000fea000b800000 */
[----:B------:R-:W2:Y:S02]  /*01e0*/  LDCU.64 UR4, c[0x0][0x8a8] ;  /* 0x00011500ff0477ac */ /* 0x000ea40008000a00 */
[----:B--2---:R-:W-:-:S04]  /*01f0*/  UISETP.NE.U32.AND UP0, UPT, UR4, URZ, UPT ;  /* 0x000000ff0400728c */ /* 0x004fc8000bf05070 */
[----:B------:R-:W-:-:S09]  /*0200*/  UISETP.NE.AND.EX UP0, UPT, UR5, URZ, UPT, UP0 ;  /* 0x000000ff0500728c */ /* 0x000fd2000bf05300 */
[----:B------:R-:W-:Y:S05]  /*0210*/  BRA.U !UP0, `(.L_x_3) ;  /* 0x0000000108107547 */ /* 0x000fea000b800000 */
[----:B------:R-:W2:Y:S01]  /*0220*/  LDC.64 R24, c[0x0][0x8a8] ;  /* 0x00022a00ff187b82 */ /* 0x000ea20000000a00 */
[----:B------:R-:W2:Y:S02]  /*0230*/  LDCU.64 UR4, c[0x0][0x358] ;  /* 0x00006b00ff0477ac */ /* 0x000ea40008000a00 */
[----:B--2---:R2:W5:Y:S01]  /*0240*/  LDG.E R24, desc[UR4][R24.64] ;  /* 0x0000000418187981 */ /* 0x004562000c1e1900 */
[----:B------:R-:W-:Y:S05]  /*0250*/  BRA `(.L_x_2) ;  /* 0x0000000000087947 */ /* 0x000fea0003800000 */
.L_x_3:
[----:B------:R-:W2:Y:S02]  /*0260*/  LDCU UR4, c[0x0][0x8a0] ;  /* 0x00011400ff0477ac */ /* 0x000ea40008000800 */
[----:B--2---:R-:W-:Y:S02]  /*0270*/  MOV R24, UR4 ;  /* 0x0000000400187c02 */ /* 0x004fe40008000f00 */
.L_x_2:
[----:B------:R-:W-:Y:S01]  /*0280*/  IMAD.U32 R0, RZ, RZ, UR25 ;  /* 0x00000019ff007e24 */ /* 0x000fe2000f8e00ff */
[----:B------:R-:W-:Y:S04]  /*0290*/  BSSY.RECONVERGENT B0, `(.L_x_4) ;  /* 0x000000c000007945 */ /* 0x000fe80003800200 */
[C---:B------:R-:W-:Y:S02]  /*02a0*/  ISETP.NE.OR P3, PT, R0.reuse, 0x1, !P0 ;  /* 0x000000010000780c */ /* 0x040fe40004765670 */
[----:B------:R-:W-:-:S11]  /*02b0*/  ISETP.NE.OR P2, PT, R0, 0x3, !P0 ;  /* 0x000000030000780c */ /* 0x000fd60004745670 */
[----:B------:R-:W-:Y:S05]  /*02c0*/  @P3 BRA `(.L_x_5) ;  /* 0x0000000000203947 */ /* 0x000fea0003800000 */
[----:B------:R-:W3:Y:S02]  /*02d0*/  LDCU.64 UR4, c[0x0][0x348] ;  /* 0x00006900ff0477ac */ /* 0x000ee40008000a00 */
[----:B---3--:R-:W-:Y:S02]  /*02e0*/  UIADD3 UR6, UP1, UPT, UR4, 0x80, URZ ;  /* 0x0000008004067890 */ /* 0x008fe4000ff3e0ff */
[----:B------:R-:W-:Y:S02]  /*02f0*/  UIADD3 UR4, UP0, UPT, UR4, 0x180, URZ ;  /* 0x0000018004047890 */ /* 0x000fe4000ff1e0ff */
[----:B------:R-:W-:Y:S02]  /*0300*/  UIADD3.X UR7, UPT, UPT, URZ, UR5, URZ, UP1, !UPT ;  /* 0x00000005ff077290 */ /* 0x000fe40008ffe4ff */
[----:B------:R-:W-:-:S07]  /*0310*/  UIADD3.X UR5, UPT, UPT, URZ, UR5, URZ, UP0, !UPT ;  /* 0x00000005ff057290 */ /* 0x000fce00087fe4ff */
[----:B------:R3:W-:Y:S02]  /*0320*/  UTMACCTL.PF [UR6] ;  /* 0x00000000060079b9 */ /* 0x0007e40008040000 */
[----:B------:R3:W-:Y:S02]  /*0330*/  UTMACCTL.PF [UR4] ;  /* 0x00000000040079b9 */ /* 0x0007e40008040000 */
[----:B---3--:R-:W-:Y:S01]  /*0340*/  NOP ;  /* 0x0000000000007918 */ /* 0x008fe20000000000 */
.L_x_5:
[----:B------:R-:W-:Y:S05]  /*0350*/  BSYNC.RECONVERGENT B0 ;  /* 0x0000000000007941 */ /* 0x000fea0003800200 */
.L_x_4:
[----:B------:R-:W-:Y:S04]  /*0360*/  BSSY.RECONVERGENT B0, `(.L_x_6) ;  /* 0x000000a000007945 */ /* 0x000fe80003800200 */
        /* <DEDUP_REMOVED lines=9> */
.L_x_7:
[----:B------:R-:W-:Y:S05]  /*0400*/  BSYNC.RECONVERGENT B0 ;  /* 0x0000000000007941 */ /* 0x000fea0003800200 */
.L_x_6:
[----:B------:R-:W3:Y:S01]  /*0410*/  LDCU.64 UR4, c[0x0][0x888] ;  /* 0x00011100ff0477ac */ /* 0x000ee20008000a00 */
[----:B------:R-:W-:Y:S01]  /*0420*/  ISETP.NE.AND.EX P1, PT, RZ, UR9, PT, P1 ;  /* 0x00000009ff007c0c */ /* 0x000fe2000bf25310 */
[----:B------:R-:W-:Y:S01]  /*0430*/  UPLOP3.LUT UP3, UPT, UPT, UPT, UPT, 0x80, 0x8 ;  /* 0x000000000008789c */ /* 0x000fe20003f6f070 */
[----:B---3--:R-:W-:-:S04]  /*0440*/  ISETP.NE.U32.AND P2, PT, RZ, UR4, PT ;  /* 0x00000004ff007c0c */ /* 0x008fc8000bf45070 */
[----:B------:R-:W-:-:S13]  /*0450*/  ISETP.NE.AND.EX P2, PT, RZ, UR5, PT, P2 ;  /* 0x00000005ff007c0c */ /* 0x000fda000bf45320 */
[----:B------:R-:W-:Y:S05]  /*0460*/  @P2 BRA P1, `(.L_x_8) ;  /* 0x0000000000282947 */ /* 0x000fea0000800000 */
[----:B------:R-:W-:Y:S01]  /*0470*/  UISETP.NE.U32.AND UP0, UPT, UR8, URZ, UPT ;  /* 0x000000ff0800728c */ /* 0x000fe2000bf05070 */
[----:B-----5:R-:W-:Y:S01]  /*0480*/  FSETP.NEU.AND P1, PT, R27, RZ, PT ;  /* 0x000000ff1b00720b */ /* 0x020fe20003f2d000 */
[----:B------:R-:W-:Y:S02]  /*0490*/  UISETP.NE.U32.AND UP2, UPT, UR4, URZ, UPT ;  /* 0x000000ff0400728c */ /* 0x000fe4000bf45070 */
[----:B------:R-:W-:Y:S02]  /*04a0*/  UISETP.NE.AND.EX UP1, UPT, UR9, URZ, UPT, UP0 ;  /* 0x000000ff0900728c */ /* 0x000fe4000bf25300 */
[----:B------:R-:W-:-:S04]  /*04b0*/  UISETP.NE.AND.EX UP0, UPT, UR5, URZ, UPT, UP2 ;  /* 0x000000ff0500728c */ /* 0x000fc8000bf05320 */
[----:B------:R-:W-:-:S04]  /*04c0*/  USEL UR4, URZ, 0xffffffff, UP0 ;  /* 0xffffffffff047887 */ /* 0x000fc80008000000 */
[----:B------:R-:W-:Y:S01]  /*04d0*/  VOTEU.ANY UP0, P1 ;  /* 0x0000000000ff7886 */ /* 0x000fe20000800100 */
[----:B------:R-:W-:-:S04]  /*04e0*/  @!UP1 USEL UR4, URZ, 0xffffffff, UP0 ;  /* 0xffffffffff049887 */ /* 0x000fc80008000000 */
[----:B------:R-:W-:-:S04]  /*04f0*/  ULOP3.LUT UR4, UR4, 0x1, URZ, 0xc0, !UPT ;  /* 0x0000000104047892 */ /* 0x000fc8000f8ec0ff */
[----:B------:R-:W-:-:S11]  /*0500*/  UISETP.NE.U32.AND UP3, UPT, UR4, 0x1, UPT ;  /* 0x000000010400788c */ /* 0x000fd6000bf65070 */
.L_x_8:
[----:B------:R-:W3:Y:S01]  /*0510*/  SHFL.IDX PT, R0, R51, RZ, 0x1f ;  /* 0x00001fff33007589 */ /* 0x000ee200000e0000 */
[----:B------:R-:W-:-:S04]  /*0520*/  UISETP.NE.AND UP0, UPT, UR25, 0x2, UPT ;  /* 0x000000021900788c */ /* 0x000fc8000bf05270 */
[----:B------:R-:W-:Y:S02]  /*0530*/  UISETP.EQ.AND UP1, UPT, UR46, URZ, !UP0 ;  /* 0x000000ff2e00728c */ /* 0x000fe4000c722270 */
[----:B------:R-:W-:-:S04]  /*0540*/  USEL UR52, URZ, 0x1, UP0 ;  /* 0x00000001ff347887 */ /* 0x000fc80008000000 */
[----:B------:R-:W-:Y:S02]  /*0550*/  PLOP3.LUT P3, PT, P0, PT, UP1, 0x80, 0x8 ;  /* 0x000000000008781c */ /* 0x000fe4000076f018 */
[----:B---3--:R-:W-:-:S13]  /*0560*/  ISETP.NE.AND P1, PT, R0, RZ, PT ;  /* 0x000000ff0000720c */ /* 0x008fda0003f25270 */
[----:B------:R-:W-:Y:S05]  /*0570*/  @P1 BRA `(.L_x_9) ;  /* 0x00000000006c1947 */ /* 0x000fea0003800000 */
[----:B------:R-:W-:Y:S01]  /*0580*/  UMOV UR4, 0x400 ;  /* 0x0000040000047882 */ /* 0x000fe20000000000 */
[----:B------:R-:W-:Y:S01]  /*0590*/  UMOV UR8, 0x1 ;  /* 0x0000000100087882 */ /* 0x000fe20000000000 */
[----:B------:R-:W-:Y:S01]  /*05a0*/  UMOV UR6, 0x5 ;  /* 0x0000000500067882 */ /* 0x000fe20000000000 */
[----:B------:R-:W-:Y:S02]  /*05b0*/  ULEA UR4, UR47, UR4, 0x18 ;  /* 0x000000042f047291 */ /* 0x000fe4000f8ec0ff */
[----:B------:R-:W-:-:S04]  /*05c0*/  UIADD3 UR8, UPT, UPT, -UR8, 0x100000, URZ ;  /* 0x0010000008087890 */ /* 0x000fc8000fffe1ff */
[----:B------:R-:W-:Y:S02]  /*05d0*/  USHF.L.U32 UR9, UR8, 0xb, URZ ;  /* 0x0000000b08097899 */ /* 0x000fe400080006ff */
[----:B------:R-:W-:Y:S02]  /*05e0*/  USHF.L.U32 UR8, UR8, 0x1, URZ ;  /* 0x0000000108087899 */ /* 0x000fe400080006ff */
[----:B------:R-:W-:-:S04]  /*05f0*/  UIADD3 UR6, UPT, UPT, -UR6, 0x100000, URZ ;  /* 0x0010000006067890 */ /* 0x000fc8000fffe1ff */
[----:B------:R-:W-:Y:S02]  /*0600*/  USHF.L.U32 UR7, UR6, 0xb, URZ ;  /* 0x0000000b06077899 */ /* 0x000fe400080006ff */
[----:B------:R-:W-:Y:S01]  /*0610*/  USHF.L.U32 UR6, UR6, 0x1, URZ ;  /* 0x0000000106067899 */ /* 0x000fe200080006ff */
[----:B------:R-:W-:Y:S01]  /*0620*/  ELECT P1, URZ, PT ;  /* 0x0000000000ff782f */ /* 0x000fe20003820000 */
[----:B------:R-:W3:Y:S02]  /*0630*/  FENCE.VIEW.ASYNC.S ;  /* 0x00000000000073c6 */ /* 0x000ee40000000000 */
[----:B---3--:R3:W4:Y:S08]  /*0640*/  SYNCS.EXCH.64 URZ, [UR4], UR8 ;  /* 0x0000000804ff75b2 */ /* 0x0087300008000100 */
[----:B------:R3:W1:Y:S01]  /*0650*/  SYNCS.EXCH.64 URZ, [UR4+0x38], UR6 ;  /* 0x0000380604ff75b2 */ /* 0x0006620008000100 */
        /* <DEDUP_REMOVED lines=12> */
[----:B------:R-:W-:Y:S01]  /*0720*/  NOP ;  /* 0x0000000000007918 */ /* 0x000fe20000000000 */
.L_x_9:
[----:B------:R-:W2:Y:S01]  /*0730*/  SHFL.IDX PT, R0, R51, RZ, 0x1f ;  /* 0x00001fff33007589 */ /* 0x000ea200000e0000 */
[----:B------:R-:W-:Y:S01]  /*0740*/  NOP ;  /* 0x0000000000007918 */ /* 0x000fe20000000000 */
[----:B--2---:R-:W-:-:S13]  /*0750*/  ISETP.NE.AND P1, PT, R0, 0x1, PT ;  /* 0x000000010000780c */ /* 0x004fda0003f25270 */
[----:B------:R-:W-:Y:S05]  /*0760*/  @P1 BRA `(.L_x_10) ;  /* 0x0000000000541947 */ /* 0x000fea0003800000 */
[----:B---3--:R-:W-:Y:S01]  /*0770*/  UMOV UR4, 0x400 ;  /* 0x0000040000047882 */ /* 0x008fe20000000000 */
        /* <DEDUP_REMOVED lines=10> */
[----:B------:R-:W2:Y:S02]  /*0820*/  FENCE.VIEW.ASYNC.S ;  /* 0x00000000000073c6 */ /* 0x000ea40000000000 */
[----:B--2---:R2:W3:Y:S08]  /*0830*/  SYNCS.EXCH.64 URZ, [UR4+0x70], UR8 ;  /* 0x0000700804ff75b2 */ /* 0x0044f00008000100 */
        /* <DEDUP_REMOVED lines=8> */
.L_x_10:
[----:B------:R-:W4:Y:S01]  /*08c0*/  SHFL.IDX PT, R0, R51, RZ, 0x1f ;  /* 0x00001fff33007589 */ /* 0x000f2200000e0000 */
[----:B------:R-:W-:Y:S01]  /*08d0*/  NOP ;  /* 0x0000000000007918 */ /* 0x000fe20000000000 */
[----:B----4-:R-:W-:-:S13]  /*08e0*/  ISETP.NE.AND P1, PT, R0, 0x3, PT ;  /* 0x000000030000780c */ /* 0x010fda0003f25270 */
[----:B------:R-:W-:Y:S05]  /*08f0*/  @P1 BRA `(.L_x_11) ;  /* 0x00000000002c1947 */ /* 0x000fea0003800000 */
[----:B--23--:R-:W-:Y:S01]  /*0900*/  UMOV UR6, 0x400 ;  /* 0x0000040000067882 */ /* 0x00cfe20000000000 */
[----:B------:R-:W-:Y:S01]  /*0910*/  UMOV UR4, 0x20 ;  /* 0x0000002000047882 */ /* 0x000fe20000000000 */
[----:B------:R-:W-:Y:S02]  /*0920*/  ULEA UR6, UR47, UR6, 0x18 ;  /* 0x000000062f067291 */ /* 0x000fe4000f8ec0ff */
[----:B------:R-:W-:-:S04]  /*0930*/  UIADD3 UR4, UPT, UPT, -UR4, 0x100000, URZ ;  /* 0x0010000004047890 */ /* 0x000fc8000fffe1ff */
[----:B------:R-:W-:Y:S02]  /*0940*/  USHF.L.U32 UR5, UR4, 0xb, URZ ;  /* 0x0000000b04057899 */ /* 0x000fe400080006ff */
[----:B------:R-:W-:Y:S01]  /*0950*/  USHF.L.U32 UR4, UR4, 0x1, URZ ;  /* 0x0000000104047899 */ /* 0x000fe200080006ff */
[----:B------:R-:W-:Y:S01]  /*0960*/  ELECT P1, URZ, PT ;  /* 0x0000000000ff782f */ /* 0x000fe20003820000 */
[----:B------:R-:W2:Y:S10]  /*0970*/  FENCE.VIEW.ASYNC.S ;  /* 0x00000000000073c6 */ /* 0x000eb40000000000 */
[----:B--2---:R4:W2:Y:S01]  /*0980*/  SYNCS.EXCH.64 URZ, [UR6+0xb0], UR4 ;  /* 0x0000b00406ff75b2 */ /* 0x0048a20008000100 */
[----:B------:R4:W3:Y:S02]  /*0990*/  SYNCS.EXCH.64 URZ, [UR6+0xb8], UR4 ;  /* 0x0000b80406ff75b2 */ /* 0x0008e40008000100 */
[----:B----4-:R-:W-:Y:S01]  /*09a0*/  NOP ;  /* 0x0000000000007918 */ /* 0x010fe20000000000 */
.L_x_11:
[----:B------:R-:W4:Y:S01]  /*09b0*/  SHFL.IDX PT, R0, R51, RZ, 0x1f ;  /* 0x00001fff33007589 */ /* 0x000f2200000e0000 */
[----:B------:R-:W-:Y:S01]  /*09c0*/  NOP ;  /* 0x0000000000007918 */ /* 0x000fe20000000000 */
[----:B----4-:R-:W-:-:S13]  /*09d0*/  ISETP.NE.AND P1, PT, R0, 0x4, PT ;  /* 0x000000040000780c */ /* 0x010fda0003f25270 */
[----:B------:R-:W-:Y:S05]  /*09e0*/  @P1 BRA `(.L_x_12) ;  /* 0x0000000000481947 */ /* 0x000fea0003800000 */
[----:B--23--:R-:W-:Y:S01]  /*09f0*/  UMOV UR4, 0xe20 ;  /* 0x00000e2000047882 */ /* 0x00cfe20000000000 */
[----:B------:R-:W-:Y:S01]  /*0a00*/  UMOV UR6, 0x400 ;  /* 0x0000040000067882 */ /* 0x000fe20000000000 */
[----:B------:R-:W-:Y:S01]  /*0a10*/  USEL UR4, UR4, 0xc20, UP3 ;  /* 0x00000c2004047887 */ /* 0x000fe20009800000 */
        /* <DEDUP_REMOVED lines=10> */
[----:B--2---:R4:W2:Y:S08]  /*0ac0*/  SYNCS.EXCH.64 URZ, [UR6+0xc0], UR8 ;  /* 0x0000c00806ff75b2 */ /* 0x0048b00008000100 */
[----:B------:R4:W3:Y:S01]  /*0ad0*/  SYNCS.EXCH.64 URZ, [UR6+0xd0], UR4 ;  /* 0x0000d00406ff75b2 */ /* 0x0008e20008000100 */
[----:B------:R4:W1:Y:S01]  /*0ae0*/  SYNCS.EXCH.64 URZ, [UR6+0xc8], UR8 ;  /* 0x0000c80806ff75b2 */ /* 0x0008620008000100 */
[----:B------:R4:W1:Y:S02]  /*0af0*/  SYNCS.EXCH.64 URZ, [UR6+0xd8], UR4 ;  /* 0x0000d80406ff75b2 */ /* 0x0008640008000100 */
[----:B----4-:R-:W-:Y:S01]  /*0b00*/  NOP ;  /* 0x0000000000007918 */ /* 0x010fe20000000000 */
.L_x_12:
[----:B------:R-:W4:Y:S01]  /*0b10*/  SHFL.IDX PT, R0, R51, RZ, 0x1f ;  /* 0x00001fff33007589 */ /* 0x000f2200000e0000 */
[----:B------:R-:W-:Y:S01]  /*0b20*/  NOP ;  /* 0x0000000000007918 */ /* 0x000fe20000000000 */
[----:B----4-:R-:W-:-:S13]  /*0b30*/  ISETP.NE.AND P1, PT, R0, 0x5, PT ;  /* 0x000000050000780c */ /* 0x010fda0003f25270 */
[----:B------:R-:W-:Y:S05]  /*0b40*/  @P1 BRA `(.L_x_13) ;  /* 0x0000000000541947 */ /* 0x000fea0003800000 */
[----:B--23--:R-:W-:Y:S01]  /*0b50*/  UMOV UR4, 0x400 ;  /* 0x0000040000047882 */ /* 0x00cfe20000000000 */
        /* <DEDUP_REMOVED lines=14> */
[----:B------:R4:W1:Y:S01]  /*0c40*/  SYNCS.EXCH.64 URZ, [UR4+0x108], UR8 ;  /* 0x0001080804ff75b2 */ /* 0x0008620008000100 */
[----:B------:R4:W1:Y:S01]  /*0c50*/  SYNCS.EXCH.64 URZ, [UR4+0xf0], UR6 ;  /* 0x0000f00604ff75b2 */ /* 0x0008620008000100 */
[----:B------:R4:W1:Y:S01]  /*0c60*/  SYNCS.EXCH.64 URZ, [UR4+0x110], UR8 ;  /* 0x0001100804ff75b2 */ /* 0x0008620008000100 */
[----:B------:R4:W1:Y:S01]  /*0c70*/  SYNCS.EXCH.64 URZ, [UR4+0xf8], UR6 ;  /* 0x0000f80604ff75b2 */ /* 0x0008620008000100 */
[----:B------:R4:W1:Y:S02]  /*0c80*/  SYNCS.EXCH.64 URZ, [UR4+0x118], UR8 ;  /* 0x0001180804ff75b2 */ /* 0x0008640008000100 */
[----:B----4-:R-:W-:Y:S01]  /*0c90*/  NOP ;  /* 0x0000000000007918 */ /* 0x010fe20000000000 */
.L_x_13:
[----:B------:R-:W4:Y:S01]  /*0ca0*/  SHFL.IDX PT, R0, R51, RZ, 0x1f ;  /* 0x00001fff33007589 */ /* 0x000f2200000e0000 */
[----:B------:R-:W-:Y:S01]  /*0cb0*/  ISETP.NE.OR P0, PT, RZ, UR25, !P0 ;  /* 0x00000019ff007c0c */ /* 0x000fe2000c705670 */
        /* <DEDUP_REMOVED lines=12> */
[----:B------:R4:W3:Y:S01]  /*0d80*/  SYNCS.EXCH.64 URZ, [UR4+0x130], UR6 ;  /* 0x0001300604ff75b2 */ /* 0x0008e20008000100 */
[----:B------:R4:W1:Y:S01]  /*0d90*/  SYNCS.EXCH.64 URZ, [UR4+0x128], UR6 ;  /* 0x0001280604ff75b2 */ /* 0x0008620008000100 */
[----:B------:R4:W1:Y:S02]  /*0da0*/  SYNCS.EXCH.64 URZ, [UR4+0x138], UR6 ;  /* 0x0001380604ff75b2 */ /* 0x0008640008000100 */
[----:B----4-:R-:W-:Y:S01]  /*0db0*/  NOP ;  /* 0x0000000000007918 */ /* 0x010fe20000000000 */
.L_x_14:
[----:B------:R-:W-:Y:S01]  /*0dc0*/  VOTEU.ALL UP0, P0 ;  /* 0x0000000000ff7886 */ /* 0x000fe20000000000 */
[----:B--23--:R-:W-:Y:S01]  /*0dd0*/  UMOV UR4, 0x20 ;  /* 0x0000002000047882 */ /* 0x00cfe20000000000 */
[----:B------:R-:W2:Y:S01]  /*0de0*/  LDCU UR34, c[0x0][0x36c] ;  /* 0x00006d80ff2277ac */ /* 0x000ea20008000800 */
[----:B------:R-:W-:Y:S01]  /*0df0*/  NOP ;  /* 0x0000000000007918 */ /* 0x000fe20000000000 */
[----:B------:R-:W-:Y:S01]  /*0e00*/  LOP3.LUT R0, R61, 0x1f, RZ, 0xc0, !PT ;  /* 0x0000001f3d007812 */ /* 0x000fe200078ec0ff */
[----:B------:R-:W-:Y:S01]  /*0e10*/  @!UP0 UMOV UR6, 0x400 ;  /* 0x0000040000068882 */ /* 0x000fe20000000000 */
[----:B------:R-:W-:-:S04]  /*0e20*/  @!UP0 UIADD3 UR4, UPT, UPT, -UR4, 0x100000, URZ ;  /* 0x0010000004048890 */ /* 0x000fc8000fffe1ff */
[----:B------:R-:W-:Y:S02]  /*0e30*/  @!UP0 USHF.L.U32 UR5, UR4, 0xb, URZ ;  /* 0x0000000b04058899 */ /* 0x000fe400080006ff */
[----:B------:R-:W-:Y:S02]  /*0e40*/  @!UP0 USHF.L.U32 UR4, UR4, 0x1, URZ ;  /* 0x0000000104048899 */ /* 0x000fe400080006ff */
[----:B------:R-:W-:Y:S01]  /*0e50*/  @!UP0 ULEA UR6, UR47, UR6, 0x18 ;  /* 0x000000062f068291 */ /* 0x000fe2000f8ec0ff */
[----:B------:R-:W-:Y:S01]  /*0e60*/  VOTEU.ALL UP0, P0 ;  /* 0x0000000000ff7886 */ /* 0x000fe20000000000 */
[----:B------:R-:W-:Y:S02]  /*0e70*/  UISETP.NE.AND UP4, UPT, UR25, URZ, UPT ;  /* 0x000000ff1900728c */ /* 0x000fe4000bf85270 */
[----:B--2---:R-:W-:Y:S01]  /*0e80*/  UISETP.EQ.U32.AND UP1, UPT, UR34, 0x1, UPT ;  /* 0x000000012200788c */ /* 0x004fe2000bf22070 */
[----:B------:R-:W2:Y:S07]  /*0e90*/  FENCE.VIEW.ASYNC.S ;  /* 0x00000000000073c6 */ /* 0x000eae0000000000 */
[----:B--2---:R2:W3:Y:S01]  /*0ea0*/  @!UP0 SYNCS.EXCH.64 URZ, [UR6+0x140], UR4 ;  /* 0x0001400406ff85b2 */ /* 0x0044e20008000100 */
[----:B------:R-:W-:Y:S05]  /*0eb0*/  BRA.U !UP1, `(.L_x_15) ;  /* 0x0000000109087547 */ /* 0x000fea000b800000 */
[----:B-1-3--:R-:W-:Y:S01]  /*0ec0*/  UCGABAR_ARV ;  /* 0x00000000000079c7 */ /* 0x00afe20008000000 */
[----:B------:R-:W-:Y:S05]  /*0ed0*/  BRA `(.L_x_16) ;  /* 0x0000000000047947 */ /* 0x000fea0003800000 */
.L_x_15:
[----:B-1-3--:R-:W-:Y:S01]  /*0ee0*/  NOP ;  /* 0x0000000000007918 */ /* 0x00afe20000000000 */
.L_x_16:
[----:B------:R-:W1:Y:S01]  /*0ef0*/  S2UR UR9, SR_CTAID.Y ;  /* 0x00000000000979c3 */ /* 0x000e620000002600 */
[----:B------:R-:W-:-:S05]  /*0f00*/  CS2R.32 R52, SR_CgaSize ;  /* 0x0000000000347805 */ /* 0x000fca0000008a00 */
[----:B------:R-:W-:-:S05]  /*0f10*/  IMAD R52, R52, -0xa0, RZ ;  /* 0xffffff6034347824 */ /* 0x000fca00078e02ff */
[----:B------:R-:W-:-:S14]  /*0f20*/  R2UR UR8, R52 ;  /* 0x00000000340872ca */ /* 0x000fdc00000e0000 */
[----:B------:R-:W3:Y:S01]  /*0f30*/  LDCU UR8, c[0x0][UR8+0x2b4] ;  /* 0x00005680080877ac */ /* 0x000ee20008000800 */
[----:B------:R-:W-:-:S05]  /*0f40*/  CS2R.32 R52, SR_CgaSize ;  /* 0x0000000000347805 */ /* 0x000fca0000008a00 */
[----:B------:R-:W-:-:S05]  /*0f50*/  IMAD R52, R52, -0xa0, RZ ;  /* 0xffffff6034347824 */ /* 0x000fca00078e02ff */
[----:B------:R-:W-:-:S14]  /*0f60*/  R2UR UR7, R52 ;  /* 0x00000000340772ca */ /* 0x000fdc00000e0000 */
[----:B------:R-:W4:Y:S01]  /*0f70*/  LDCU UR7, c[0x0][UR7+0x2b0] ;  /* 0x00005600070777ac */ /* 0x000f220008000800 */
[----:B------:R-:W4:Y:S01]  /*0f80*/  S2UR UR20, SR_CTAID.X ;  /* 0x00000000001479c3 */ /* 0x000f220000002500 */
[----:B--2---:R-:W-:Y:S02]  /*0f90*/  USHF.L.U32 UR6, UR47, 0x2, URZ ;  /* 0x000000022f067899 */ /* 0x004fe400080006ff */
[----:B------:R-:W-:Y:S01]  /*0fa0*/  ULOP3.LUT UR4, UR46, 0xc, UR47, 0xf8, !UPT ;  /* 0x0000000c2e047892 */ /* 0x000fe2000f8ef82f */
[----:B------:R-:W-:-:S05]  /*0fb0*/  CS2R.32 R52, SR_CgaSize ;  /* 0x0000000000347805 */ /* 0x000fca0000008a00 */
[----:B------:R-:W-:-:S05]  /*0fc0*/  IMAD R52, R52, -0xa0, RZ ;  /* 0xffffff6034347824 */ /* 0x000fca00078e02ff */
[----:B------:R-:W-:-:S14]  /*0fd0*/  R2UR UR11, R52 ;  /* 0x00000000340b72ca */ /* 0x000fdc00000e0000 */
[----:B------:R-:W2:Y:S01]  /*0fe0*/  LDCU UR11, c[0x0][UR11+0x2a4] ;  /* 0x000054800b0b77ac */ /* 0x000ea20008000800 */
[----:B------:R-:W1:Y:S01]  /*0ff0*/  S2UR UR36, SR_CTAID.Z ;  /* 0x00000000002479c3 */ /* 0x000e620000002700 */
[----:B------:R-:W-:Y:S02]  /*1000*/  ULOP3.LUT UR32, UR6, 0x30, URZ, 0xc0, !UPT ;  /* 0x0000003006207892 */ /* 0x000fe4000f8ec0ff */
[----:B------:R-:W-:Y:S01]  /*1010*/  UISETP.GT.U32.AND UP0, UPT, UR4, 0xffff, UPT ;  /* 0x0000ffff0400788c */ /* 0x000fe2000bf04070 */
[----:B------:R-:W-:-:S05]  /*1020*/  CS2R.32 R52, SR_CgaSize ;  /* 0x0000000000347805 */ /* 0x000fca0000008a00 */
[----:B------:R-:W-:-:S05]  /*1030*/  IMAD R52, R52, -0xa0, RZ ;  /* 0xffffff6034347824 */ /* 0x000fca00078e02ff */
[----:B------:R-:W-:-:S14]  /*1040*/  R2UR UR63, R52 ;  /* 0x00000000343f72ca */ /* 0x000fdc00000e0000 */
[----:B------:R-:W2:Y:S01]  /*1050*/  LDCU UR63, c[0x0][UR63+0x2a0] ;  /* 0x000054003f3f77ac */ /* 0x000ea20008000800 */
[----:B-1----:R-:W-:Y:S01]  /*1060*/  I2FP.F32.U32 R2, UR9 ;  /* 0x0000000900027c45 */ /* 0x002fe20008201000 */
[----:B------:R-:W-:Y:S01]  /*1070*/  USEL UR4, UR4, 0xffff, !UP0 ;  /* 0x0000ffff04047887 */ /* 0x000fe2000c000000 */
[----:B------:R-:W1:Y:S03]  /*1080*/  LDCU UR30, c[0x0][0xb24] ;  /* 0x00016480ff1e77ac */ /* 0x000e660008000800 */
[----:B---3--:R-:W-:Y:S01]  /*1090*/  FMUL R2, R2, UR8 ;  /* 0x0000000802027c20 */ /* 0x008fe20008400000 */
[----:B------:R-:W-:Y:S01]  /*10a0*/  ULOP3.LUT UR4, UR4, 0xffff, URZ, 0xc0, !UPT ;  /* 0x0000ffff04047892 */ /* 0x000fe2000f8ec0ff */
[----:B----4-:R-:W-:Y:S01]  /*10b0*/  I2FP.F32.U32 R3, UR20 ;  /* 0x0000001400037c45 */ /* 0x010fe20008201000 */
[----:B------:R-:W-:-:S03]  /*10c0*/  ULOP3.LUT UR5, UR47, 0x3, URZ, 0xc0, !UPT ;  /* 0x000000032f057892 */ /* 0x000fc6000f8ec0ff */
[----:B------:R-:W3:Y:S01]  /*10d0*/  F2I.U32.TRUNC.NTZ R2, R2 ;  /* 0x0000000200027305 */ /* 0x000ee2000020f000 */
[----:B------:R-:W-:Y:S01]  /*10e0*/  UMOV UR21, 0x5 ;  /* 0x0000000500157882 */ /* 0x000fe20000000000 */
[----:B------:R-:W-:Y:S01]  /*10f0*/  FMUL R3, R3, UR7 ;  /* 0x0000000703037c20 */ /* 0x000fe20008400000 */
[----:B------:R-:W-:Y:S02]  /*1100*/  USHF.L.U32 UR21, UR21, UR4, URZ ;  /* 0x0000000415157299 */ /* 0x000fe400080006ff */
[----:B------:R-:W-:Y:S02]  /*1110*/  UISETP.GT.U32.AND UP1, UPT, UR5, 0xffff, UPT ;  /* 0x0000ffff0500788c */ /* 0x000fe4000bf24070 */
[----:B------:R-:W-:Y:S01]  /*1120*/  USHF.L.U32 UR27, UR47, 0x8, URZ ;  /* 0x000000082f1b7899 */ /* 0x000fe200080006ff */
[----:B------:R-:W4:Y:S01]  /*1130*/  F2I.U32.TRUNC.NTZ R3, R3 ;  /* 0x0000000300037305 */ /* 0x000f22000020f000 */
[----:B------:R-:W-:Y:S02]  /*1140*/  USEL UR24, UR5, 0xffff, !UP1 ;  /* 0x0000ffff05187887 */ /* 0x000fe4000c800000 */
[----:B------:R-:W-:-:S02]  /*1150*/  USHF.L.U32 UR26, UR47, 0xa, URZ ;  /* 0x0000000a2f1a7899 */ /* 0x000fc400080006ff */
[----:B------:R-:W-:Y:S01]  /*1160*/  USHF.L.U32 UR29, UR47, 0x4, URZ ;  /* 0x000000042f1d7899 */ /* 0x000fe200080006ff */
[----:B---3--:R-:W-:Y:S01]  /*1170*/  R2UR UR6, R2 ;  /* 0x00000000020672ca */ /* 0x008fe200000e0000 */
[----:B------:R-:W-:Y:S01]  /*1180*/  USHF.L.U32 UR8, UR20, 0x6, URZ ;  /* 0x0000000614087899 */ /* 0x000fe200080006ff */
[----:B------:R-:W-:Y:S01]  /*1190*/  PRMT R2, RZ, 0x7610, R2 ;  /* 0x00007610ff027816 */ /* 0x000fe20000000002 */
[----:B------:R-:W-:Y:S01]  /*11a0*/  ULOP3.LUT UR24, UR24, 0xffff, URZ, 0xc0, !UPT ;  /* 0x0000ffff18187892 */ /* 0x000fe2000f8ec0ff */
[----:B------:R-:W-:Y:S01]  /*11b0*/  UMOV UR10, 0x1111 ;  /* 0x00001111000a7882 */ /* 0x000fe20000000000 */
[----:B------:R-:W3:Y:S01]  /*11c0*/  LDCU UR45, c[0x0][0xb24] ;  /* 0x00016480ff2d77ac */ /* 0x000ee20008000800 */
[----:B----4-:R-:W-:Y:S02]  /*11d0*/  R2UR UR7, R3 ;  /* 0x00000000030772ca */ /* 0x010fe400000e0000 */
[----:B------:R-:W-:Y:S01]  /*11e0*/  PRMT R3, RZ, 0x7610, R3 ;  /* 0x00007610ff037816 */ /* 0x000fe20000000003 */
[----:B------:R-:W4:Y:S04]  /*11f0*/  LDCU UR33, c[0x0][0xb30] ;  /* 0x00016600ff2177ac */ /* 0x000f280008000800 */
[----:B------:R-:W-:-:S02]  /*1200*/  UIADD3 UR4, UPT, UPT, -UR6, URZ, URZ ;  /* 0x000000ff06047290 */ /* 0x000fc4000fffe1ff */
[----:B------:R-:W-:Y:S02]  /*1210*/  UISETP.NE.AND UP5, UPT, UR25, 0x2, UPT ;  /* 0x000000021900788c */ /* 0x000fe4000bfa5270 */
[----:B--2---:R-:W-:Y:S02]  /*1220*/  UIMAD UR4, UR11, UR4, UR9 ;  /* 0x000000040b0472a4 */ /* 0x004fe4000f8e0209 */
[----:B------:R-:W-:Y:S02]  /*1230*/  UIADD3 UR5, UPT, UPT, -UR7, URZ, URZ ;  /* 0x000000ff07057290 */ /* 0x000fe4000fffe1ff */
[----:B------:R-:W-:Y:S02]  /*1240*/  ULOP3.LUT UR27, UR27, 0xc00, URZ, 0xc0, !UPT ;  /* 0x00000c001b1b7892 */ /* 0x000fe4000f8ec0ff */
[----:B------:R-:W-:Y:S01]  /*1250*/  IMAD.U32 R52, RZ, RZ, UR4 ;  /* 0x00000004ff347e24 */ /* 0x000fe2000f8e00ff */
[----:B------:R-:W-:Y:S02]  /*1260*/  ULOP3.LUT UR26, UR26, 0x800, URZ, 0xc0, !UPT ;  /* 0x000008001a1a7892 */ /* 0x000fe4000f8ec0ff */
[----:B------:R-:W-:-:S02]  /*1270*/  ULOP3.LUT UR29, UR29, 0x20, URZ, 0xc0, !UPT ;  /* 0x000000201d1d7892 */ /* 0x000fc4000f8ec0ff */
[----:B-1----:R-:W-:Y:S01]  /*1280*/  UISETP.GE.AND UP6, UPT, UR30, 0x1, UPT ;  /* 0x000000011e00788c */ /* 0x002fe2000bfc6270 */
[----:B------:R-:W-:Y:S01]  /*1290*/  UMOV UR28, UR9 ;  /* 0x00000009001c7c82 */ /* 0x000fe20008000000 */
[----:B------:R-:W-:Y:S02]  /*12a0*/  ULOP3.LUT UR49, UR8, 0x40, URZ, 0xc0, !UPT ;  /* 0x0000004008317892 */ /* 0x000fe4000f8ec0ff */
[----:B------:R-:W-:Y:S02]  /*12b0*/  USHF.L.U32 UR24, UR10, UR24, URZ ;  /* 0x000000180a187299 */ /* 0x000fe400080006ff */
[----:B------:R-:W-:Y:S01]  /*12c0*/  UIMAD UR63, UR63, UR5, UR20 ;  /* 0x000000053f3f72a4 */ /* 0x000fe2000f8e0214 */
[----:B---34-:R-:W-:Y:S11]  /*12d0*/  BRA.U UP4, `(.L_x_17) ;  /* 0x0000000104b07547 */ /* 0x018ff6000b800000 */
[----:B------:R-:W-:Y:S01]  /*12e0*/  R2UR UR17, R52 ;  /* 0x00000000341172ca */ /* 0x000fe200000e0000 */
[----:B------:R-:W-:-:S12]  /*12f0*/  ULOP3.LUT UR4, UR63, 0x2, URZ, 0x3c, !UPT ;  /* 0x000000023f047892 */ /* 0x000fd8000f8e3cff */
[----:B------:R-:W-:Y:S02]  /*1300*/  UISETP.NE.AND UP0, UPT, UR17, URZ, UPT ;  /* 0x000000ff1100728c */ /* 0x000fe4000bf05270 */
[----:B------:R-:W-:Y:S02]  /*1310*/  UISETP.NE.AND UP2, UPT, UR17, 0x1, UPT ;  /* 0x000000011100788c */ /* 0x000fe4000bf45270 */
[----:B------:R-:W-:Y:S02]  /*1320*/  UISETP.GT.U32.AND UP1, UPT, UR63, 0x1, UP0 ;  /* 0x000000013f00788c */ /* 0x000fe40008724070 */
[----:B------:R-:W-:Y:S02]  /*1330*/  UISETP.GT.U32.AND UP0, UPT, UR4, 0x1, UP0 ;  /* 0x000000010400788c */ /* 0x000fe40008704070 */
[----:B------:R-:W-:Y:S02]  /*1340*/  USEL UR7, URZ, 0x1, UP1 ;  /* 0x00000001ff077887 */ /* 0x000fe40008800000 */
[----:B------:R-:W-:-:S02]  /*1350*/  USEL UR8, URZ, 0x2, UP1 ;  /* 0x00000002ff087887 */ /* 0x000fc40008800000 */
[----:B------:R-:W-:Y:S02]  /*1360*/  UISETP.GT.U32.AND UP1, UPT, UR63, 0x1, UP2 ;  /* 0x000000013f00788c */ /* 0x000fe40009724070 */
[----:B------:R-:W-:Y:S02]  /*1370*/  USEL UR12, URZ, 0x4, UP0 ;  /* 0x00000004ff0c7887 */ /* 0x000fe40008000000 */
[----:B------:R-:W-:Y:S02]  /*1380*/  USEL UR15, URZ, 0x8, UP0 ;  /* 0x00000008ff0f7887 */ /* 0x000fe40008000000 */
[----:B------:R-:W-:Y:S02]  /*1390*/  UISETP.GT.U32.AND UP0, UPT, UR4, 0x1, UP2 ;  /* 0x000000010400788c */ /* 0x000fe40009704070 */
[----:B------:R-:W-:Y:S02]  /*13a0*/  USEL UR6, URZ, 0x10, UP1 ;  /* 0x00000010ff067887 */ /* 0x000fe40008800000 */
[----:B------:R-:W-:-:S02]  /*13b0*/  USEL UR11, URZ, 0x20, UP1 ;  /* 0x00000020ff0b7887 */ /* 0x000fc40008800000 */
[----:B------:R-:W-:Y:S02]  /*13c0*/  UISETP.NE.AND UP1, UPT, UR17, 0x2, UPT ;  /* 0x000000021100788c */ /* 0x000fe4000bf25270 */
[----:B------:R-:W-:Y:S02]  /*13d0*/  USEL UR14, URZ, 0x40, UP0 ;  /* 0x00000040ff0e7887 */ /* 0x000fe40008000000 */
[----:B------:R-:W-:Y:S02]  /*13e0*/  USEL UR16, URZ, 0x80, UP0 ;  /* 0x00000080ff107887 */ /* 0x000fe40008000000 */
[----:B------:R-:W-:Y:S02]  /*13f0*/  UISETP.GT.U32.AND UP0, UPT, UR63, 0x1, UP1 ;  /* 0x000000013f00788c */ /* 0x000fe40008f04070 */
[----:B------:R-:W-:Y:S02]  /*1400*/  UISETP.NE.AND UP2, UPT, UR17, 0x3, UPT ;  /* 0x000000031100788c */ /* 0x000fe4000bf45270 */
[----:B------:R-:W-:-:S02]  /*1410*/  USEL UR5, URZ, 0x100, UP0 ;  /* 0x00000100ff057887 */ /* 0x000fc40008000000 */
[----:B------:R-:W-:Y:S02]  /*1420*/  USEL UR10, URZ, 0x200, UP0 ;  /* 0x00000200ff0a7887 */ /* 0x000fe40008000000 */
[----:B------:R-:W-:Y:S02]  /*1430*/  UISETP.GT.U32.AND UP0, UPT, UR63, 0x1, UP2 ;  /* 0x000000013f00788c */ /* 0x000fe40009704070 */
[----:B------:R-:W-:Y:S02]  /*1440*/  UIADD3 UR5, UPT, UPT, UR5, UR6, UR7 ;  /* 0x0000000605057290 */ /* 0x000fe4000fffe007 */
[----:B------:R-:W-:Y:S02]  /*1450*/  USEL UR9, URZ, 0x1000, UP0 ;  /* 0x00001000ff097887 */ /* 0x000fe40008000000 */
[----:B------:R-:W-:Y:S02]  /*1460*/  USEL UR13, URZ, 0x2000, UP0 ;  /* 0x00002000ff0d7887 */ /* 0x000fe40008000000 */
[----:B------:R-:W-:-:S02]  /*1470*/  UIADD3 UR5, UPT, UPT, UR8, UR9, UR5 ;  /* 0x0000000908057290 */ /* 0x000fc4000fffe005 */
[----:B------:R-:W-:Y:S02]  /*1480*/  UISETP.GT.U32.AND UP1, UPT, UR4, 0x1, UP1 ;  /* 0x000000010400788c */ /* 0x000fe40008f24070 */
[----:B------:R-:W-:Y:S02]  /*1490*/  UIADD3 UR5, UPT, UPT, UR10, UR11, UR5 ;  /* 0x0000000b0a057290 */ /* 0x000fe4000fffe005 */
[----:B------:R-:W-:Y:S02]  /*14a0*/  UISETP.GT.U32.AND UP0, UPT, UR4, 0x1, UP2 ;  /* 0x000000010400788c */ /* 0x000fe40009704070 */
[----:B------:R-:W-:Y:S02]  /*14b0*/  USEL UR4, URZ, 0x400, UP1 ;  /* 0x00000400ff047887 */ /* 0x000fe40008800000 */
[----:B------:R-:W-:Y:S02]  /*14c0*/  UIADD3 UR5, UPT, UPT, UR12, UR13, UR5 ;  /* 0x0000000d0c057290 */ /* 0x000fe4000fffe005 */
[----:B------:R-:W-:-:S02]  /*14d0*/  USEL UR6, URZ, 0x4000, UP0 ;  /* 0x00004000ff067887 */ /* 0x000fc40008000000 */
[----:B------:R-:W-:Y:S02]  /*14e0*/  UIADD3 UR5, UPT, UPT, UR4, UR14, UR5 ;  /* 0x0000000e04057290 */ /* 0x000fe4000fffe005 */
[----:B------:R-:W-:Y:S02]  /*14f0*/  USEL UR7, URZ, 0x800, UP1 ;  /* 0x00000800ff077887 */ /* 0x000fe40008800000 */
[----:B------:R-:W-:Y:S02]  /*1500*/  ULOP3.LUT UR4, UR63, 0xfffffffe, URZ, 0xc0, !UPT ;  /* 0xfffffffe3f047892 */ /* 0x000fe4000f8ec0ff */
[----:B------:R-:W-:Y:S02]  /*1510*/  UIADD3 UR5, UPT, UPT, UR15, UR6, UR5 ;  /* 0x000000060f057290 */ /* 0x000fe4000fffe005 */
[----:B------:R-:W-:Y:S02]  /*1520*/  ULEA UR4, UR17, UR4, 0x2 ;  /* 0x0000000411047291 */ /* 0x000fe4000f8e10ff */
[----:B------:R-:W-:-:S02]  /*1530*/  USEL UR6, URZ, 0x8000, UP0 ;  /* 0x00008000ff067887 */ /* 0x000fc40008000000 */
[----:B------:R-:W-:-:S03]  /*1540*/  UIADD3 UR5, UPT, UPT, UR7, UR16, UR5 ;  /* 0x0000001007057290 */ /* 0x000fc6000fffe005 */
[----:B------:R-:W-:Y:S01]  /*1550*/  UMOV UR7, 0x3 ;  /* 0x0000000300077882 */ /* 0x000fe20000000000 */
[----:B------:R-:W-:Y:S02]  /*1560*/  UIADD3 UR5, UPT, UPT, UR5, UR6, URZ ;  /* 0x0000000605057290 */ /* 0x000fe4000fffe0ff */
[----:B------:R-:W-:-:S04]  /*1570*/  USHF.L.U32 UR4, UR7, UR4, URZ ;  /* 0x0000000407047299 */ /* 0x000fc800080006ff */
[----:B------:R-:W-:Y:S02]  /*1580*/  MOV R3, UR5 ;  /* 0x0000000500037c02 */ /* 0x000fe40008000f00 */
[----:B------:R-:W-:Y:S02]  /*1590*/  IMAD.U32 R2, RZ, RZ, UR4 ;  /* 0x00000004ff027e24 */ /* 0x000fe4000f8e00ff */
.L_x_17:
[----:B------:R-:W-:Y:S05]  /*15a0*/  BRA.U !UP6, `(.L_x_18) ;  /* 0x000000010ed47547 */ /* 0x000fea000b800000 */
[----:B------:R-:W1:Y:S01]  /*15b0*/  LDCU.128 UR12, c[0x0][0xb10] ;  /* 0x00016200ff0c77ac */ /* 0x000e620008000c00 */
[----:B------:R-:W2:Y:S01]  /*15c0*/  LDCU UR6, c[0x0][0x370] ;  /* 0x00006e00ff0677ac */ /* 0x000ea20008000800 */
[----:B------:R-:W3:Y:S01]  /*15d0*/  LDCU UR5, c[0x0][0x374] ;  /* 0x00006e80ff0577ac */ /* 0x000ee20008000800 */
[----:B------:R-:W4:Y:S01]  /*15e0*/  LDCU UR31, c[0x0][0xb0c] ;  /* 0x00016180ff1f77ac */ /* 0x000f220008000800 */
[----:B------:R-:W4:Y:S01]  /*15f0*/  LDCU UR7, c[0x0][0xb20] ;  /* 0x00016400ff0777ac */ /* 0x000f220008000800 */
[----:B------:R-:W4:Y:S01]  /*1600*/  LDCU.64 UR8, c[0x0][0xb28] ;  /* 0x00016500ff0877ac */ /* 0x000f220008000a00 */
[----:B-1----:R-:W-:Y:S02]  /*1610*/  UISETP.NE.AND UP0, UPT, UR14, 0x1, UPT ;  /* 0x000000010e00788c */ /* 0x002fe4000bf05270 */
[----:B---3--:R-:W-:Y:S02]  /*1620*/  UIMAD.WIDE.U32 UR10, UR5, UR15, URZ ;  /* 0x0000000f050a72a5 */ /* 0x008fe4000f8e00ff */
[----:B--2---:R-:W-:-:S02]  /*1630*/  UIMAD.WIDE.U32 UR18, UR6, UR12, URZ ;  /* 0x0000000c061272a5 */ /* 0x004fc4000f8e00ff */
[----:B----4-:R-:W-:Y:S02]  /*1640*/  UISETP.NE.AND UP1, UPT, UR31, 0x1, UPT ;  /* 0x000000011f00788c */ /* 0x010fe4000bf25270 */
[----:B------:R-:W-:Y:S01]  /*1650*/  UISETP.NE.AND UP2, UPT, UR30, 0x1, UPT ;  /* 0x000000011e00788c */ /* 0x000fe2000bf45270 */
[----:B------:R-:W-:Y:S02]  /*1660*/  UMOV UR10, UR11 ;  /* 0x0000000b000a7c82 */ /* 0x000fe40008000000 */
[----:B------:R-:W-:Y:S01]  /*1670*/  UMOV UR18, UR19 ;  /* 0x0000001300127c82 */ /* 0x000fe20008000000 */
[----:B------:R-:W-:Y:S02]  /*1680*/  @UP0 USHF.R.U32.HI UR5, URZ, UR7, UR10 ;  /* 0x00000007ff050299 */ /* 0x000fe4000801160a */
[----:B------:R-:W-:Y:S02]  /*1690*/  UIMAD.WIDE.U32 UR22, UR28, UR15, URZ ;  /* 0x0000000f1c1672a5 */ /* 0x000fe4000f8e00ff */
[----:B------:R-:W-:-:S02]  /*16a0*/  UIMAD.WIDE.U32 UR10, UR5, UR8, URZ ;  /* 0x00000008050a72a5 */ /* 0x000fc4000f8e00ff */
[----:B------:R-:W-:Y:S02]  /*16b0*/  @UP1 USHF.R.U32.HI UR6, URZ, UR13, UR18 ;  /* 0x0000000dff061299 */ /* 0x000fe40008011612 */
[----:B------:R-:W-:Y:S02]  /*16c0*/  UIMAD.WIDE.U32 UR16, UR20, UR12, URZ ;  /* 0x0000000c141072a5 */ /* 0x000fe4000f8e00ff */
[----:B------:R-:W-:Y:S01]  /*16d0*/  UIMAD.WIDE.U32 UR18, UR6, UR8, URZ ;  /* 0x00000008061272a5 */ /* 0x000fe2000f8e00ff */
[----:B------:R-:W-:Y:S01]  /*16e0*/  UMOV UR4, UR23 ;  /* 0x0000001700047c82 */ /* 0x000fe20008000000 */
[----:B------:R-:W-:Y:S01]  /*16f0*/  UMOV UR10, UR11 ;  /* 0x0000000b000a7c82 */ /* 0x000fe20008000000 */
[----:B------:R-:W-:Y:S02]  /*1700*/  USHF.R.U32.HI UR4, URZ, UR7, UR4 ;  /* 0x00000007ff047299 */ /* 0x000fe40008011604 */
[----:B------:R-:W-:Y:S01]  /*1710*/  @UP2 USHF.R.U32.HI UR5, URZ, UR9, UR10 ;  /* 0x00000009ff052299 */ /* 0x000fe2000801160a */
[----:B------:R-:W-:Y:S01]  /*1720*/  UMOV UR16, UR17 ;  /* 0x0000001100107c82 */ /* 0x000fe20008000000 */
[----:B------:R-:W-:Y:S01]  /*1730*/  UMOV UR18, UR19 ;  /* 0x0000001300127c82 */ /* 0x000fe20008000000 */
[----:B------:R-:W-:-:S02]  /*1740*/  USHF.R.U32.HI UR13, URZ, UR13, UR16 ;  /* 0x0000000dff0d7299 */ /* 0x000fc40008011610 */
[----:B------:R-:W-:Y:S02]  /*1750*/  USEL UR4, UR28, UR4, !UP0 ;  /* 0x000000041c047287 */ /* 0x000fe4000c000000 */
[----:B------:R-:W-:Y:S02]  /*1760*/  @UP2 USHF.R.U32.HI UR6, URZ, UR9, UR18 ;  /* 0x00000009ff062299 */ /* 0x000fe40008011612 */
[----:B------:R-:W-:Y:S02]  /*1770*/  UIMAD UR7, UR5, UR30, URZ ;  /* 0x0000001e050772a4 */ /* 0x000fe4000f8e02ff */
[----:B------:R-:W-:Y:S02]  /*1780*/  USEL UR5, UR20, UR13, !UP1 ;  /* 0x0000000d14057287 */ /* 0x000fe4000c800000 */
[----:B------:R-:W-:Y:S02]  /*1790*/  UIMAD UR12, UR6, UR30, URZ ;  /* 0x0000001e060c72a4 */ /* 0x000fe4000f8e02ff */
[----:B------:R-:W-:-:S02]  /*17a0*/  UISETP.GE.AND UP0, UPT, UR4, UR7, UPT ;  /* 0x000000070400728c */ /* 0x000fc4000bf06270 */
[----:B------:R-:W-:Y:S02]  /*17b0*/  UIMAD.WIDE.U32 UR10, UR4, UR8, URZ ;  /* 0x00000008040a72a5 */ /* 0x000fe4000f8e00ff */
[----:B------:R-:W-:Y:S02]  /*17c0*/  UISETP.GE.OR UP0, UPT, UR5, UR12, UP0 ;  /* 0x0000000c0500728c */ /* 0x000fe40008706670 */
[----:B------:R-:W-:Y:S02]  /*17d0*/  UIMAD.WIDE.U32 UR12, UR5, UR8, URZ ;  /* 0x00000008050c72a5 */ /* 0x000fe4000f8e00ff */
[----:B------:R-:W-:Y:S01]  /*17e0*/  UIADD3 UR10, UPT, UPT, -UR4, URZ, URZ ;  /* 0x000000ff040a7290 */ /* 0x000fe2000fffe1ff */
[----:B------:R-:W-:Y:S01]  /*17f0*/  UMOV UR8, UR11 ;  /* 0x0000000b00087c82 */ /* 0x000fe20008000000 */
[----:B------:R-:W-:Y:S02]  /*1800*/  UIADD3 UR11, UPT, UPT, -UR5, URZ, URZ ;  /* 0x000000ff050b7290 */ /* 0x000fe4000fffe1ff */
[----:B------:R-:W-:-:S03]  /*1810*/  USHF.R.U32.HI UR8, URZ, UR9, UR8 ;  /* 0x00000009ff087299 */ /* 0x000fc60008011608 */
[----:B------:R-:W-:Y:S01]  /*1820*/  @!UP0 UMOV UR7, UR13 ;  /* 0x0000000d00078c82 */ /* 0x000fe20008000000 */
[----:B------:R-:W-:Y:S02]  /*1830*/  UIMAD UR28, UR14, UR10, UR28 ;  /* 0x0000000a0e1c72a4 */ /* 0x000fe4000f8e021c */
[----:B------:R-:W-:Y:S02]  /*1840*/  USEL UR8, UR4, UR8, !UP2 ;  /* 0x0000000804087287 */ /* 0x000fe4000d000000 */
[----:B------:R-:W-:Y:S02]  /*1850*/  @!UP0 USHF.R.U32.HI UR7, URZ, UR9, UR7 ;  /* 0x00000009ff078299 */ /* 0x000fe40008011607 */
[----:B------:R-:W-:Y:S02]  /*1860*/  UIADD3 UR9, UPT, UPT, -UR8, URZ, URZ ;  /* 0x000000ff08097290 */ /* 0x000fe4000fffe1ff */
[----:B------:R-:W-:Y:S02]  /*1870*/  @!UP0 USEL UR7, UR5, UR7, !UP2 ;  /* 0x0000000705078287 */ /* 0x000fe4000d000000 */
[----:B------:R-:W-:-:S02]  /*1880*/  UIMAD UR9, UR30, UR9, UR4 ;  /* 0x000000091e0972a4 */ /* 0x000fc4000f8e0204 */
[----:B------:R-:W-:Y:S02]  /*1890*/  @!UP0 UIADD3 UR8, UPT, UPT, UR8, -UR7, URZ ;  /* 0x8000000708088290 */ /* 0x000fe4000fffe0ff */
[----:B------:R-:W-:Y:S02]  /*18a0*/  @!UP0 UIMAD UR6, UR9, UR6, UR7 ;  /* 0x00000006090682a4 */ /* 0x000fe4000f8e0207 */
[----:B------:R-:W-:Y:S02]  /*18b0*/  @!UP0 UIMAD UR4, UR8, UR30, UR5 ;  /* 0x0000001e080482a4 */ /* 0x000fe4000f8e0205 */
[----:B------:R-:W-:Y:S02]  /*18c0*/  UIMAD UR20, UR31, UR11, UR20 ;  /* 0x0000000b1f1472a4 */ /* 0x000fe4000f8e0214 */
[----:B------:R-:W-:Y:S01]  /*18d0*/  UIMAD UR28, UR4, UR14, UR28 ;  /* 0x0000000e041c72a4 */ /* 0x000fe2000f8e021c */
[----:B------:R-:W-:Y:S02]  /*18e0*/  @!UP0 UMOV UR5, UR6 ;  /* 0x0000000600058c82 */ /* 0x000fe40008000000 */
[----:B------:R-:W-:-:S12]  /*18f0*/  UIMAD UR20, UR5, UR31, UR20 ;  /* 0x0000001f051472a4 */ /* 0x000fd8000f8e0214 */
.L_x_18:
[----:B------:R-:W-:-:S09]  /*1900*/  UISETP.NE.AND UP0, UPT, UR33, 0x1, UPT ;  /* 0x000000012100788c */ /* 0x000fd2000bf05270 */
[----:B------:R-:W-:Y:S05]  /*1910*/  BRA.U UP0, `(.L_x_19) ;  /* 0x0000000100447547 */ /* 0x000fea000b800000 */
[----:B------:R-:W1:Y:S01]  /*1920*/  LDCU.128 UR8, c[0x0][0xb10] ;  /* 0x00016200ff0877ac */ /* 0x000e620008000c00 */
[----:B------:R-:W2:Y:S01]  /*1930*/  LDCU UR12, c[0x0][0xb0c] ;  /* 0x00016180ff0c77ac */ /* 0x000ea20008000800 */
[----:B------:R-:W3:Y:S01]  /*1940*/  LDCU UR13, c[0x0][0xb20] ;  /* 0x00016400ff0d77ac */ /* 0x000ee20008000800 */
[----:B-1----:R-:W-:Y:S02]  /*1950*/  UIMAD.WIDE.U32 UR6, UR20, UR8, URZ ;  /* 0x00000008140672a5 */ /* 0x002fe4000f8e00ff */
[----:B------:R-:W-:Y:S02]  /*1960*/  UIMAD.WIDE.U32 UR4, UR28, UR11, URZ ;  /* 0x0000000b1c0472a5 */ /* 0x000fe4000f8e00ff */
[----:B--2---:R-:W-:Y:S02]  /*1970*/  UISETP.NE.AND UP1, UPT, UR12, 0x1, UPT ;  /* 0x000000010c00788c */ /* 0x004fe4000bf25270 */
[----:B------:R-:W-:Y:S01]  /*1980*/  UISETP.NE.AND UP0, UPT, UR10, 0x1, UPT ;  /* 0x000000010a00788c */ /* 0x000fe2000bf05270 */
[----:B------:R-:W-:-:S02]  /*1990*/  UMOV UR6, UR7 ;  /* 0x0000000700067c82 */ /* 0x000fc40008000000 */
[----:B------:R-:W-:Y:S01]  /*19a0*/  UMOV UR4, UR5 ;  /* 0x0000000500047c82 */ /* 0x000fe20008000000 */
[----:B------:R-:W-:Y:S02]  /*19b0*/  USHF.R.U32.HI UR9, URZ, UR9, UR6 ;  /* 0x00000009ff097299 */ /* 0x000fe40008011606 */
[----:B---3--:R-:W-:Y:S02]  /*19c0*/  USHF.R.U32.HI UR4, URZ, UR13, UR4 ;  /* 0x0000000dff047299 */ /* 0x008fe40008011604 */
[----:B------:R-:W-:Y:S02]  /*19d0*/  USEL UR5, UR20, UR9, !UP1 ;  /* 0x0000000914057287 */ /* 0x000fe4000c800000 */
[----:B------:R-:W-:-:S04]  /*19e0*/  USEL UR4, UR28, UR4, !UP0 ;  /* 0x000000041c047287 */ /* 0x000fc8000c000000 */
[----:B------:R-:W-:Y:S02]  /*19f0*/  UIADD3 UR6, UPT, UPT, UR5, -UR4, URZ ;  /* 0x8000000405067290 */ /* 0x000fe4000fffe0ff */
[----:B------:R-:W-:Y:S02]  /*1a00*/  UIADD3 UR4, UPT, UPT, -UR5, UR4, URZ ;  /* 0x0000000405047290 */ /* 0x000fe4000fffe1ff */
[----:B------:R-:W-:Y:S02]  /*1a10*/  UIMAD UR28, UR6, UR10, UR28 ;  /* 0x0000000a061c72a4 */ /* 0x000fe4000f8e021c */
[----:B------:R-:W-:-:S12]  /*1a20*/  UIMAD UR20, UR4, UR12, UR20 ;  /* 0x0000000c041472a4 */ /* 0x000fd8000f8e0214 */
.L_x_19:
[----:B------:R-:W-:-:S09]  /*1a30*/  UISETP.EQ.U32.AND UP0, UPT, UR34, 0x1, UPT ;  /* 0x000000012200788c */ /* 0x000fd2000bf02070 */
[----:B------:R-:W-:Y:S05]  /*1a40*/  BRA.U !UP0, `(.L_x_20) ;  /* 0x00000001080c7547 */ /* 0x000fea000b800000 */
[----:B------:R-:W-:Y:S01]  /*1a50*/  UCGABAR_WAIT ;  /* 0x0000000000007dc7 */ /* 0x000fe20008000000 */
[----:B------:R-:W-:Y:S01]  /*1a60*/  CCTL.IVALL ;  /* 0x00000000ff00798f */ /* 0x000fe20002000000 */
[----:B------:R-:W-:Y:S05]  /*1a70*/  BRA `(.L_x_21) ;  /* 0x0000000000047947 */ /* 0x000fea0003800000 */
.L_x_20:
[----:B------:R-:W-:Y:S06]  /*1a80*/  BAR.SYNC.DEFER_BLOCKING 0x0 ;  /* 0x0000000000007b1d */ /* 0x000fec0000010000 */
.L_x_21:
[----:B------:R-:W-:Y:S05]  /*1a90*/  BRA.U UP5, `(.L_x_22) ;  /* 0x00000015056c7547 */ /* 0x000fea000b800000 */
[----:B------:R-:W1:Y:S01]  /*1aa0*/  LDCU UR6, c[0x0][0x38c] ;  /* 0x00007180ff0677ac */ /* 0x000e620008000800 */
[----:B------:R-:W-:Y:S01]  /*1ab0*/  PLOP3.LUT P1, PT, PT, PT, UP3, 0x80, 0x8 ;  /* 0x000000000008781c */ /* 0x000fe20003f2f038 */
[----:B------:R-:W-:Y:S01]  /*1ac0*/  IMAD.MOV.U32 R12, RZ, RZ, 0x1 ;  /* 0x00000001ff0c7424 */ /* 0x000fe200078e00ff */
[----:B------:R-:W-:Y:S02]  /*1ad0*/  ISETP.NE.AND P2, PT, R0, RZ, P3 ;  /* 0x000000ff0000720c */ /* 0x000fe40001f45270 */
[----:B------:R-:W-:Y:S02]  /*1ae0*/  CS2R R10, SRZ ;  /* 0x00000000000a7805 */ /* 0x000fe4000001ff00 */
[----:B------:R-:W-:Y:S01]  /*1af0*/  PLOP3.LUT P1, PT, P1, PT, PT, 0x8, 0x80 ;  /* 0x000000000080781c */ /* 0x000fe20000f2e170 */
[----:B------:R-:W-:Y:S01]  /*1b00*/  IMAD.MOV.U32 R9, RZ, RZ, RZ ;  /* 0x000000ffff097224 */ /* 0x000fe200078e00ff */
[----:B------:R-:W2:Y:S01]  /*1b10*/  LDCU UR41, c[0x0][0x370] ;  /* 0x00006e00ff2977ac */ /* 0x000ea20008000800 */
[----:B------:R-:W-:Y:S01]  /*1b20*/  IMAD.MOV.U32 R8, RZ, RZ, 0x1 ;  /* 0x00000001ff087424 */ /* 0x000fe200078e00ff */
[----:B------:R-:W3:Y:S01]  /*1b30*/  LDCU.64 UR30, c[0x0][0x348] ;  /* 0x00006900ff1e77ac */ /* 0x000ee20008000a00 */
[----:B------:R-:W-:Y:S01]  /*1b40*/  UIADD3 UR46, UPT, UPT, UR49, UR32, URZ ;  /* 0x00000020312e7290 */ /* 0x000fe2000fffe0ff */
[----:B------:R-:W4:Y:S01]  /*1b50*/  LDCU UR40, c[0x0][0x374] ;  /* 0x00006e80ff2877ac */ /* 0x000f220008000800 */
[----:B-1----:R-:W-:-:S02]  /*1b60*/  UIADD3 UR5, UPT, UPT, UR6, 0x3f, URZ ;  /* 0x0000003f06057890 */ /* 0x002fc4000fffe0ff */
[----:B------:R-:W-:Y:S02]  /*1b70*/  UIADD3 UR50, UPT, UPT, UR6, 0x7e, URZ ;  /* 0x0000007e06327890 */ /* 0x000fe4000fffe0ff */
[----:B------:R-:W-:Y:S01]  /*1b80*/  USHF.R.S32.HI UR4, URZ, 0x1f, UR5 ;  /* 0x0000001fff047899 */ /* 0x000fe20008011405 */
[----:B------:R-:W-:-:S03]  /*1b90*/  UMOV UR7, URZ ;  /* 0x000000ff00077c82 */ /* 0x000fc60008000000 */
[----:B------:R-:W-:Y:S02]  /*1ba0*/  ULEA.HI UR4, UR4, UR5, URZ, 0x6 ;  /* 0x0000000504047291 */ /* 0x000fe4000f8f30ff */
[----:B------:R-:W-:Y:S02]  /*1bb0*/  UIADD3 UR5, UPT, UPT, UR6, -0x1, URZ ;  /* 0xffffffff06057890 */ /* 0x000fe4000fffe0ff */
[----:B------:R-:W-:Y:S02]  /*1bc0*/  USHF.R.S32.HI UR43, URZ, 0x6, UR4 ;  /* 0x00000006ff2b7899 */ /* 0x000fe40008011404 */
[----:B------:R-:W-:Y:S02]  /*1bd0*/  UISETP.GE.U32.AND UP1, UPT, UR5, -0x7f, UPT ;  /* 0xffffff810500788c */ /* 0x000fe4000bf26070 */
[----:B------:R-:W-:-:S04]  /*1be0*/  UISETP.LT.U32.AND UP0, UPT, UR43, 0x7, UPT ;  /* 0x000000072b00788c */ /* 0x000fc8000bf01070 */
[----:B------:R-:W-:Y:S02]  /*1bf0*/  USEL UR42, UR43, 0x7, UP0 ;  /* 0x000000072b2a7887 */ /* 0x000fe40008000000 */
[----:B------:R-:W-:Y:S02]  /*1c00*/  UISETP.NE.AND UP0, UPT, UR25, URZ, UPT ;  /* 0x000000ff1900728c */ /* 0x000fe4000bf05270 */
[----:B------:R-:W-:Y:S02]  /*1c10*/  UIADD3 UR4, UPT, UPT, UR42, -0x1, URZ ;  /* 0xffffffff2a047890 */ /* 0x000fe4000fffe0ff */
[----:B------:R-:W-:Y:S02]  /*1c20*/  @UP1 UIADD3 UR4, UPT, UPT, UR42, URZ, URZ ;  /* 0x000000ff2a041290 */ /* 0x000fe4000fffe0ff */
[----:B------:R-:W-:Y:S02]  /*1c30*/  USEL UR25, UR52, 0x2, UP0 ;  /* 0x0000000234197887 */ /* 0x000fe40008000000 */
[----:B------:R-:W-:-:S02]  /*1c40*/  UIADD3 UR48, UPT, UPT, UR43, -UR42, URZ ;  /* 0x8000002a2b307290 */ /* 0x000fc4000fffe0ff */
[----:B------:R-:W-:Y:S02]  /*1c50*/  UIADD3 UR37, UPT, UPT, UR4, 0x1, URZ ;  /* 0x0000000104257890 */ /* 0x000fe4000fffe0ff */
[----:B--234-:R-:W-:-:S12]  /*1c60*/  UIADD3 UR44, UPT, UPT, -UR4, URZ, URZ ;  /* 0x000000ff042c7290 */ /* 0x01cfd8000fffe1ff */
.L_x_42:
[----:B------:R-:W-:Y:S01]  /*1c70*/  UISETP.NE.AND UP0, UPT, UR47, URZ, UPT ;  /* 0x000000ff2f00728c */ /* 0x000fe2000bf05270 */
[----:B------:R-:W1:Y:S08]  /*1c80*/  S2UR UR47, SR_CgaCtaId ;  /* 0x00000000002f79c3 */ /* 0x000e700000008800 */
[----:B------:R-:W-:Y:S05]  /*1c90*/  BRA.U UP0, `(.L_x_23) ;  /* 0x0000000100347547 */ /* 0x000fea000b800000 */
[----:B------:R-:W2:Y:S01]  /*1ca0*/  S2R R0, SR_CgaCtaId ;  /* 0x0000000000007919 */ /* 0x000ea20000008800 */
[----:B------:R-:W-:-:S04]  /*1cb0*/  MOV R2, 0x400 ;  /* 0x0000040000027802 */ /* 0x000fc80000000f00 */
[----:B--2---:R-:W-:Y:S02]  /*1cc0*/  LEA R0, R0, R2, 0x18 ;  /* 0x0000000200007211 */ /* 0x004fe400078ec0ff */
[----:B------:R-:W-:-:S03]  /*1cd0*/  SHF.L.U32 R2, R8, 0x1f, RZ ;  /* 0x0000001f08027819 */ /* 0x000fc600000006ff */
[----:B------:R-:W-:-:S04]  /*1ce0*/  IMAD R0, R9, 0x8, R0 ;  /* 0x0000000809007824 */ /* 0x000fc800078e0200 */
[----:B------:R-:W2:Y:S02]  /*1cf0*/  SYNCS.PHASECHK.TRANS64.TRYWAIT P0, [R0+URZ+0x130], R2 ;  /* 0x00013002000075a7 */ /* 0x000ea400080011ff */
[----:B--2---:R-:W-:Y:S05]  /*1d00*/  @!P0 BRA `(.L_x_24) ;  /* 0x00000074005c8947 */ /* 0x004fea0003800000 */
.L_x_152:
[----:B------:R-:W-:Y:S01]  /*1d10*/  VIADD R9, R9, 0x1 ;  /* 0x0000000109097836 */ /* 0x000fe20000000000 */
[----:B------:R2:W-:Y:S04]  /*1d20*/  SYNCS.ARRIVE.TRANS64.A1T0 RZ, [R0+URZ+0x120], RZ ;  /* 0x000120ff00ff79a7 */ /* 0x0005e800081000ff */
[----:B------:R-:W-:-:S04]  /*1d30*/  ISETP.NE.AND P0, PT, R9, 0x2, PT ;  /* 0x000000020900780c */ /* 0x000fc80003f05270 */
[----:B------:R-:W-:Y:S02]  /*1d40*/  SEL R9, R9, RZ, P0 ;  /* 0x000000ff09097207 */ /* 0x000fe40000000000 */
[----:B--2---:R-:W-:-:S04]  /*1d50*/  SEL R0, RZ, 0x1, P0 ;  /* 0x00000001ff007807 */ /* 0x004fc80000000000 */
[----:B------:R-:W-:-:S07]  /*1d60*/  LOP3.LUT R8, R8, R0, RZ, 0x3c, !PT ;  /* 0x0000000008087212 */ /* 0x000fce00078e3cff */
.L_x_23:
[----:B------:R-:W-:Y:S01]  /*1d70*/  UMOV UR6, 0x400 ;  /* 0x0000040000067882 */ /* 0x000fe20000000000 */
[----:B------:R-:W-:Y:S01]  /*1d80*/  SHF.L.U32 R0, R12, 0x1f, RZ ;  /* 0x0000001f0c007819 */ /* 0x000fe200000006ff */
[----:B-1----:R-:W-:Y:S02]  /*1d90*/  ULEA UR6, UR47, UR6, 0x18 ;  /* 0x000000062f067291 */ /* 0x002fe4000f8ec0ff */
[----:B------:R-:W-:Y:S02]  /*1da0*/  UISETP.GE.U32.AND UP0, UPT, UR50, 0x7f, UPT ;  /* 0x0000007f3200788c */ /* 0x000fe4000bf06070 */
[----:B------:R-:W-:Y:S02]  /*1db0*/  ULEA UR4, UR7, UR6, 0x3 ;  /* 0x0000000607047291 */ /* 0x000fe4000f8e18ff */
[----:B------:R-:W-:Y:S01]  /*1dc0*/  ULEA UR10, UR28, UR49, 0x7 ;  /* 0x000000311c0a7291 */ /* 0x000fe2000f8e38ff */
[----:B------:R-:W-:-:S06]  /*1dd0*/  UMOV UR13, URZ ;  /* 0x000000ff000d7c82 */ /* 0x000fcc0008000000 */
[----:B------:R1:W2:Y:S01]  /*1de0*/  SYNCS.PHASECHK.TRANS64.TRYWAIT P0, [UR4+0x38], R0 ;  /* 0x00003800ff0075a7 */ /* 0x0002a20008001104 */
[----:B------:R-:W-:-:S04]  /*1df0*/  ULEA.HI UR4, UR20, UR20, URZ, 0x1 ;  /* 0x0000001414047291 */ /* 0x000fc8000f8f08ff */
[----:B------:R-:W-:-:S04]  /*1e00*/  USHF.L.U32 UR4, UR4, 0x6, URZ ;  /* 0x0000000604047899 */ /* 0x000fc800080006ff */
[----:B------:R-:W-:-:S04]  /*1e10*/  ULOP3.LUT UR35, UR4, 0xffffff80, URZ, 0xc0, !UPT ;  /* 0xffffff8004237892 */ /* 0x000fc8000f8ec0ff */
[----:B------:R-:W-:Y:S01]  /*1e20*/  UIADD3 UR35, UPT, UPT, UR46, UR35, URZ ;  /* 0x000000232e237290 */ /* 0x000fe2000fffe0ff */
[----:B------:R-:W-:Y:S11]  /*1e30*/  BRA.U !UP0, `(.L_x_25) ;  /* 0x0000000108d87547 */ /* 0x000ff6000b800000 */
[----:B------:R-:W-:Y:S01]  /*1e40*/  UMOV UR18, UR44 ;  /* 0x0000002c00127c82 */ /* 0x000fe20008000000 */
[----:B------:R-:W-:Y:S01]  /*1e50*/  UMOV UR4, UR7 ;  /* 0x0000000700047c82 */ /* 0x000fe20008000000 */
[----:B------:R-:W-:Y:S01]  /*1e60*/  UMOV UR34, URZ ;  /* 0x000000ff00227c82 */ /* 0x000fe20008000000 */
[----:B------:R-:W-:-:S05]  /*1e70*/  UMOV UR11, UR29 ;  /* 0x0000001d000b7c82 */ /* 0x000fca0008000000 */
.L_x_31:
[----:B------:R-:W-:Y:S01]  /*1e80*/  ULEA UR33, UR4, UR6, 0x3 ;  /* 0x0000000604217291 */ /* 0x000fe2000f8e18ff */
[----:B------:R-:W-:Y:S01]  /*1e90*/  @P3 MOV R2, 0x8000 ;  /* 0x0000800000023802 */ /* 0x000fe20000000f00 */
[----:B--2-4-:R-:W-:Y:S10]  /*1ea0*/  @P0 BRA `(.L_x_26) ;  /* 0x00000000000c0947 */ /* 0x014ff40003800000 */
[----:B------:R-:W-:-:S04]  /*1eb0*/  SHF.L.U32 R3, R12, 0x1f, RZ ;  /* 0x0000001f0c037819 */ /* 0x000fc800000006ff */
[----:B------:R-:W2:Y:S02]  /*1ec0*/  SYNCS.PHASECHK.TRANS64.TRYWAIT P0, [UR33+0x38], R3 ;  /* 0x00003803ff0075a7 */ /* 0x000ea40008001121 */
[----:B--2---:R-:W-:Y:S05]  /*1ed0*/  @!P0 BRA `(.L_x_27) ;  /* 0x0000007000fc8947 */ /* 0x004fea0003800000 */
.L_x_26:
[----:B------:R2:W-:Y:S01]  /*1ee0*/  @P3 SYNCS.ARRIVE.TRANS64 RZ, [UR33], R2 ;  /* 0x00000002ffff39a7 */ /* 0x0005e20008000021 */
[----:B------:R-:W-:Y:S02]  /*1ef0*/  ULOP3.LUT UR5, UR25, 0x2, URZ, 0xfc, !UPT ;  /* 0x0000000219057892 */ /* 0x000fe4000f8efcff */
[----:B------:R-:W-:Y:S02]  /*1f00*/  UIADD3 UR18, UPT, UPT, UR18, 0x1, URZ ;  /* 0x0000000112127890 */ /* 0x000fe4000fffe0ff */
[----:B------:R-:W-:Y:S02]  /*1f10*/  UISETP.NE.AND UP0, UPT, UR5, 0x2, UPT ;  /* 0x000000020500788c */ /* 0x000fe4000bf05270 */
[----:B------:R-:W-:-:S07]  /*1f20*/  UISETP.NE.AND UP2, UPT, UR18, 0x1, UPT ;  /* 0x000000011200788c */ /* 0x000fce000bf45270 */
[----:B------:R-:W-:Y:S05]  /*1f30*/  BRA.U UP0, `(.L_x_28) ;  /* 0x0000000100047547 */ /* 0x000fea000b800000 */
[----:B------:R-:W-:Y:S05]  /*1f40*/  BPT.TRAP 0x1 ;  /* 0x000000040000795c */ /* 0x000fea0000300000 */
.L_x_28:
[----:B------:R-:W-:Y:S04]  /*1f50*/  BSSY.RECONVERGENT B0, `(.L_x_29) ;  /* 0x0000003000007945 */ /* 0x000fe80003800200 */
[----:B------:R-:W-:Y:S05]  /*1f60*/  @!P2 BRA `(.L_x_30) ;  /* 0x000000000004a947 */ /* 0x000fea0003800000 */
[----:B------:R-:W-:Y:S05]  /*1f70*/  BPT.TRAP 0x1 ;  /* 0x000000040000795c */ /* 0x000fea0000300000 */
.L_x_30:
[----:B------:R-:W-:Y:S05]  /*1f80*/  BSYNC.RECONVERGENT B0 ;  /* 0x0000000000007941 */ /* 0x000fea0003800200 */
.L_x_29:
[----:B------:R-:W-:Y:S02]  /*1f90*/  UIADD3 UR5, UPT, UPT, UR4, 0x1, URZ ;  /* 0x0000000104057890 */ /* 0x000fe4000fffe0ff */
[----:B------:R-:W-:Y:S02]  /*1fa0*/  USHF.L.U32 UR4, UR4, 0xc, URZ ;  /* 0x0000000c04047899 */ /* 0x000fe400080006ff */
[----:B------:R-:W-:Y:S02]  /*1fb0*/  UISETP.NE.AND UP0, UPT, UR5, 0x7, UPT ;  /* 0x000000070500788c */ /* 0x000fe4000bf05270 */
[----:B------:R-:W-:Y:S02]  /*1fc0*/  ULOP3.LUT UR32, UR27, UR4, URZ, 0xfc, !UPT ;  /* 0x000000041b207292 */ /* 0x000fe4000f8efcff */
[----:B------:R-:W-:Y:S02]  /*1fd0*/  USEL UR8, URZ, 0x1, UP0 ;  /* 0x00000001ff087887 */ /* 0x000fe40008000000 */
[----:B------:R-:W-:-:S02]  /*1fe0*/  USEL UR7, UR5, URZ, UP0 ;  /* 0x000000ff05077287 */ /* 0x000fc40008000000 */
[----:B------:R-:W-:Y:S02]  /*1ff0*/  UIADD3 UR16, UP1, UPT, UR30, 0x80, URZ ;  /* 0x000000801e107890 */ /* 0x000fe4000ff3e0ff */
[----:B------:R-:W-:Y:S01]  /*2000*/  ULEA UR5, UR7, UR6, 0x3 ;  /* 0x0000000607057291 */ /* 0x000fe2000f8e18ff */
[----:B------:R-:W-:Y:S01]  /*2010*/  LOP3.LUT R12, R12, UR8, RZ, 0x3c, !PT ;  /* 0x000000080c0c7c12 */ /* 0x000fe2000f8e3cff */
[----:B------:R-:W-:Y:S02]  /*2020*/  ULOP3.LUT UR8, UR26, UR4, URZ, 0xfc, !UPT ;  /* 0x000000041a087292 */ /* 0x000fe4000f8efcff */
[----:B------:R-:W-:Y:S01]  /*2030*/  ULEA UR32, UR32, UR6, 0x1 ;  /* 0x0000000620207291 */ /* 0x000fe2000f8e08ff */
[----:B-1----:R-:W-:Y:S01]  /*2040*/  SHF.L.U32 R0, R12, 0x1f, RZ ;  /* 0x0000001f0c007819 */ /* 0x002fe200000006ff */
[----:B------:R-:W-:Y:S02]  /*2050*/  UIADD3 UR14, UP0, UPT, UR30, 0x180, URZ ;  /* 0x000001801e0e7890 */ /* 0x000fe4000ff1e0ff */
[----:B------:R-:W-:Y:S01]  /*2060*/  ULEA UR8, UR8, UR6, 0x1 ;  /* 0x0000000608087291 */ /* 0x000fe2000f8e08ff */
[----:B------:R3:W4:Y:S01]  /*2070*/  SYNCS.PHASECHK.TRANS64.TRYWAIT P0, [UR5+0x38], R0 ;  /* 0x00003800ff0075a7 */ /* 0x0007220008001105 */
[----:B------:R-:W-:-:S02]  /*2080*/  ULOP3.LUT UR33, UR33, 0xfefffff8, URZ, 0xc0, !UPT ;  /* 0xfefffff821217892 */ /* 0x000fc4000f8ec0ff */
[----:B------:R-:W-:Y:S02]  /*2090*/  UIADD3.X UR17, UPT, UPT, URZ, UR31, URZ, UP1, !UPT ;  /* 0x0000001fff117290 */ /* 0x000fe40008ffe4ff */
[----:B------:R-:W-:Y:S02]  /*20a0*/  UIADD3 UR32, UPT, UPT, UR32, 0x4300, URZ ;  /* 0x0000430020207890 */ /* 0x000fe4000fffe0ff */
[----:B------:R-:W-:Y:S02]  /*20b0*/  UPRMT UR5, URZ, 0x5410, UR24 ;  /* 0x00005410ff057896 */ /* 0x000fe40008000018 */
[----:B------:R-:W-:Y:S02]  /*20c0*/  UIADD3 UR8, UPT, UPT, UR8, 0x12300, URZ ;  /* 0x0001230008087890 */ /* 0x000fe4000fffe0ff */
[----:B------:R-:W-:Y:S02]  /*20d0*/  UIADD3.X UR15, UPT, UPT, URZ, UR31, URZ, UP0, !UPT ;  /* 0x0000001fff0f7290 */ /* 0x000fe400087fe4ff */
[----:B------:R-:W-:Y:S01]  /*20e0*/  UPRMT UR4, URZ, 0x5410, UR21 ;  /* 0x00005410ff047896 */ /* 0x000fe20008000015 */
[----:B------:R-:W-:Y:S01]  /*20f0*/  UMOV UR22, 0x0 ;  /* 0x0000000000167882 */ /* 0x000fe20000000000 */
[----:B------:R-:W-:Y:S01]  /*2100*/  UMOV UR23, 0x10000000 ;  /* 0x1000000000177882 */ /* 0x000fe20000000000 */
[----:B------:R-:W-:Y:S01]  /*2110*/  UMOV UR12, UR36 ;  /* 0x00000024000c7c82 */ /* 0x000fe20008000000 */
[----:B------:R-:W-:Y:S01]  /*2120*/  UMOV UR9, UR33 ;  /* 0x0000002100097c82 */ /* 0x000fe20008000000 */
[----:B------:R1:W-:Y:S01]  /*2130*/  UTMALDG.3D.MULTICAST.2CTA [UR32], [UR16], UR5, desc[UR22] ;  /* 0x00001620100073b4 */ /* 0x0003e20008211805 */
[----:B------:R-:W-:-:S03]  /*2140*/  UMOV UR13, UR37 ;  /* 0x00000025000d7c82 */ /* 0x000fc60008000000 */
[----:B------:R2:W-:Y:S01]  /*2150*/  UTMALDG.3D.MULTICAST.2CTA [UR8], [UR14], UR4, desc[UR22] ;  /* 0x000016080e0073b4 */ /* 0x0005e20008211804 */
[----:B-1----:R-:W-:Y:S02]  /*2160*/  UIADD3 UR34, UPT, UPT, UR34, 0x40, URZ ;  /* 0x0000004022227890 */ /* 0x002fe4000fffe0ff */
[----:B--2---:R-:W-:Y:S01]  /*2170*/  UIADD3 UR11, UPT, UPT, UR11, 0x40, URZ ;  /* 0x000000400b0b7890 */ /* 0x004fe2000fffe0ff */
[----:B------:R-:W-:Y:S01]  /*2180*/  UMOV UR4, UR7 ;  /* 0x0000000700047c82 */ /* 0x000fe20008000000 */
[----:B---3--:R-:W-:Y:S10]  /*2190*/  BRA.U UP2, `(.L_x_31) ;  /* 0xfffffffd02387547 */ /* 0x008ff4000b83ffff */
.L_x_25:
[----:B------:R-:W-:Y:S01]  /*21a0*/  ULEA UR4, UR7, UR6, 0x3 ;  /* 0x0000000607047291 */ /* 0x000fe2000f8e18ff */
[----:B-1----:R-:W-:Y:S01]  /*21b0*/  SHF.L.U32 R0, R12, 0x1f, RZ ;  /* 0x0000001f0c007819 */ /* 0x002fe200000006ff */
[----:B------:R-:W-:Y:S01]  /*21c0*/  @!P1 SYNCS.ARRIVE.TRANS64.A1T0 RZ, [UR6+0xb8], RZ ;  /* 0x0000b8ffffff99a7 */ /* 0x000fe20008100006 */
[----:B------:R-:W-:-:S06]  /*21d0*/  UISETP.GT.AND UP0, UPT, UR43, UR42, UPT ;  /* 0x0000002a2b00728c */ /* 0x000fcc000bf04270 */
[----:B--2-4-:R1:W2:Y:S03]  /*21e0*/  SYNCS.PHASECHK.TRANS64.TRYWAIT P0, [UR4+0x38], R0 ;  /* 0x00003800ff0075a7 */ /* 0x0142a60008001104 */
[----:B------:R-:W-:Y:S05]  /*21f0*/  BRA.U !UP0, `(.L_x_32) ;  /* 0x0000000108d47547 */ /* 0x000fea000b800000 */
[----:B------:R-:W-:Y:S01]  /*2200*/  UIADD3 UR28, UPT, UPT, UR48, UR13, URZ ;  /* 0x0000000d301c7290 */ /* 0x000fe2000fffe0ff */
[----:B------:R-:W-:-:S11]  /*2210*/  UMOV UR4, UR7 ;  /* 0x0000000700047c82 */ /* 0x000fd60008000000 */
.L_x_38:
[----:B------:R-:W-:Y:S01]  /*2220*/  ULEA UR17, UR4, UR6, 0x3 ;  /* 0x0000000604117291 */ /* 0x000fe2000f8e18ff */
[----:B--2---:R-:W-:Y:S01]  /*2230*/  @P3 MOV R2, 0x8000 ;  /* 0x0000800000023802 */ /* 0x004fe20000000f00 */
[----:B--2-4-:R-:W-:Y:S10]  /*2240*/  @P0 BRA `(.L_x_33) ;  /* 0x00000000000c0947 */ /* 0x014ff40003800000 */
[----:B------:R-:W-:-:S04]  /*2250*/  SHF.L.U32 R3, R12, 0x1f, RZ ;  /* 0x0000001f0c037819 */ /* 0x000fc800000006ff */
[----:B------:R-:W2:Y:S02]  /*2260*/  SYNCS.PHASECHK.TRANS64.TRYWAIT P0, [UR17+0x38], R3 ;  /* 0x00003803ff0075a7 */ /* 0x000ea40008001111 */
[----:B--2---:R-:W-:Y:S05]  /*2270*/  @!P0 BRA `(.L_x_34) ;  /* 0x00000070002c8947 */ /* 0x004fea0003800000 */
.L_x_33:
[----:B------:R2:W-:Y:S01]  /*2280*/  @P3 SYNCS.ARRIVE.TRANS64 RZ, [UR17], R2 ;  /* 0x00000002ffff39a7 */ /* 0x0005e20008000011 */
[----:B------:R-:W-:-:S04]  /*2290*/  ULOP3.LUT UR5, UR25, 0x2, URZ, 0xfc, !UPT ;  /* 0x0000000219057892 */ /* 0x000fc8000f8efcff */
[----:B------:R-:W-:-:S09]  /*22a0*/  UISETP.NE.AND UP0, UPT, UR5, 0x2, UPT ;  /* 0x000000020500788c */ /* 0x000fd2000bf05270 */
[----:B------:R-:W-:Y:S05]  /*22b0*/  BRA.U UP0, `(.L_x_35) ;  /* 0x0000000100047547 */ /* 0x000fea000b800000 */
[----:B------:R-:W-:Y:S05]  /*22c0*/  BPT.TRAP 0x1 ;  /* 0x000000040000795c */ /* 0x000fea0000300000 */
.L_x_35:
[----:B------:R-:W-:Y:S04]  /*22d0*/  BSSY.RECONVERGENT B0, `(.L_x_36) ;  /* 0x0000003000007945 */ /* 0x000fe80003800200 */
[----:B------:R-:W-:Y:S05]  /*22e0*/  @!P2 BRA `(.L_x_37) ;  /* 0x000000000004a947 */ /* 0x000fea0003800000 */
[----:B------:R-:W-:Y:S05]  /*22f0*/  BPT.TRAP 0x1 ;  /* 0x000000040000795c */ /* 0x000fea0000300000 */
.L_x_37:
[----:B------:R-:W-:Y:S05]  /*2300*/  BSYNC.RECONVERGENT B0 ;  /* 0x0000000000007941 */ /* 0x000fea0003800200 */
.L_x_36:
        /* <DEDUP_REMOVED lines=9> */
[----:B------:R-:W-:Y:S02]  /*23a0*/  USHF.L.U32 UR18, UR13, 0x6, URZ ;  /* 0x000000060d127899 */ /* 0x000fe400080006ff */
[----:B------:R-:W-:Y:S01]  /*23b0*/  ULOP3.LUT UR4, UR26, UR4, URZ, 0xfc, !UPT ;  /* 0x000000041a047292 */ /* 0x000fe2000f8efcff */
[----:B-1----:R-:W-:Y:S01]  /*23c0*/  SHF.L.U32 R0, R12, 0x1f, RZ ;  /* 0x0000001f0c007819 */ /* 0x002fe200000006ff */
[----:B------:R-:W-:Y:S02]  /*23d0*/  UIADD3 UR13, UPT, UPT, UR13, 0x1, URZ ;  /* 0x000000010d0d7890 */ /* 0x000fe4000fffe0ff */
[----:B------:R-:W-:Y:S01]  /*23e0*/  UIADD3 UR14, UP1, UPT, UR30, 0x80, URZ ;  /* 0x000000801e0e7890 */ /* 0x000fe2000ff3e0ff */
[----:B------:R3:W4:Y:S01]  /*23f0*/  SYNCS.PHASECHK.TRANS64.TRYWAIT P0, [UR5+0x38], R0 ;  /* 0x00003800ff0075a7 */ /* 0x0007220008001105 */
[----:B------:R-:W-:-:S02]  /*2400*/  ULEA UR16, UR16, UR6, 0x1 ;  /* 0x0000000610107291 */ /* 0x000fc4000f8e08ff */
[----:B------:R-:W-:Y:S02]  /*2410*/  ULEA UR4, UR4, UR6, 0x1 ;  /* 0x0000000604047291 */ /* 0x000fe4000f8e08ff */
[----:B------:R-:W-:Y:S02]  /*2420*/  UIADD3.X UR23, UPT, UPT, URZ, UR31, URZ, UP0, !UPT ;  /* 0x0000001fff177290 */ /* 0x000fe400087fe4ff */
[----:B------:R-:W-:Y:S02]  /*2430*/  UISETP.NE.AND UP0, UPT, UR13, UR28, UPT ;  /* 0x0000001c0d00728c */ /* 0x000fe4000bf05270 */
[----:B------:R-:W-:Y:S02]  /*2440*/  ULOP3.LUT UR17, UR17, 0xfefffff8, URZ, 0xc0, !UPT ;  /* 0xfefffff811117892 */ /* 0x000fe4000f8ec0ff */
[----:B------:R-:W-:Y:S02]  /*2450*/  UIADD3.X UR15, UPT, UPT, URZ, UR31, URZ, UP1, !UPT ;  /* 0x0000001fff0f7290 */ /* 0x000fe40008ffe4ff */
[----:B------:R-:W-:-:S02]  /*2460*/  UIADD3 UR16, UPT, UPT, UR16, 0x4300, URZ ;  /* 0x0000430010107890 */ /* 0x000fc4000fffe0ff */
[----:B------:R-:W-:Y:S02]  /*2470*/  UPRMT UR5, URZ, 0x5410, UR24 ;  /* 0x00005410ff057896 */ /* 0x000fe40008000018 */
[----:B------:R-:W-:Y:S02]  /*2480*/  UIADD3 UR8, UPT, UPT, UR4, 0x12300, URZ ;  /* 0x0001230004087890 */ /* 0x000fe4000fffe0ff */
[----:B------:R-:W-:Y:S02]  /*2490*/  ULOP3.LUT UR11, UR29, UR18, URZ, 0xfc, !UPT ;  /* 0x000000121d0b7292 */ /* 0x000fe4000f8efcff */
[----:B------:R-:W-:Y:S01]  /*24a0*/  UPRMT UR4, URZ, 0x5410, UR21 ;  /* 0x00005410ff047896 */ /* 0x000fe20008000015 */
[----:B------:R-:W-:Y:S01]  /*24b0*/  UMOV UR32, 0x0 ;  /* 0x0000000000207882 */ /* 0x000fe20000000000 */
[----:B------:R-:W-:Y:S01]  /*24c0*/  UMOV UR33, 0x10000000 ;  /* 0x1000000000217882 */ /* 0x000fe20000000000 */
[----:B------:R-:W-:Y:S01]  /*24d0*/  UMOV UR19, UR35 ;  /* 0x0000002300137c82 */ /* 0x000fe20008000000 */
[----:B------:R-:W-:Y:S01]  /*24e0*/  UMOV UR20, UR36 ;  /* 0x0000002400147c82 */ /* 0x000fe20008000000 */
[----:B------:R-:W-:Y:S01]  /*24f0*/  UMOV UR12, UR36 ;  /* 0x00000024000c7c82 */ /* 0x000fe20008000000 */
[----:B------:R-:W-:Y:S01]  /*2500*/  UMOV UR9, UR17 ;  /* 0x0000001100097c82 */ /* 0x000fe20008000000 */
[----:B------:R-:W-:Y:S02]  /*2510*/  UTMALDG.3D.MULTICAST.2CTA [UR16], [UR14], UR5, desc[UR32] ;  /* 0x000020100e0073b4 */ /* 0x000fe40008211805 */
[----:B------:R1:W-:Y:S02]  /*2520*/  UTMALDG.3D.MULTICAST.2CTA [UR8], [UR22], UR4, desc[UR32] ;  /* 0x00002008160073b4 */ /* 0x0003e40008211804 */
[----:B-1----:R-:W-:Y:S01]  /*2530*/  UMOV UR4, UR7 ;  /* 0x0000000700047c82 */ /* 0x002fe20008000000 */
[----:B---3--:R-:W-:Y:S05]  /*2540*/  BRA.U UP0, `(.L_x_38) ;  /* 0xfffffffd00347547 */ /* 0x008fea000b83ffff */
.L_x_32:
[C---:B------:R-:W-:Y:S01]  /*2550*/  LEA R3, R11.reuse, UR6, 0x3 ;  /* 0x000000060b037c11 */ /* 0x040fe2000f8e18ff */
[----:B------:R-:W-:Y:S01]  /*2560*/  NOP ;  /* 0x0000000000007918 */ /* 0x000fe20000000000 */
[----:B-1----:R-:W-:Y:S02]  /*2570*/  SHF.L.U32 R0, R10, 0x1f, RZ ;  /* 0x0000001f0a007819 */ /* 0x002fe400000006ff */
[----:B------:R-:W-:Y:S02]  /*2580*/  LEA R4, R11, UR6, 0x4 ;  /* 0x000000060b047c11 */ /* 0x000fe4000f8e20ff */
[----:B--2-4-:R-:W1:Y:S02]  /*2590*/  SYNCS.PHASECHK.TRANS64.TRYWAIT P0, [R3+URZ+0xc0], R0 ;  /* 0x0000c000030075a7 */ /* 0x014e6400080011ff */
[----:B-1----:R-:W-:Y:S05]  /*25a0*/  @!P0 BRA `(.L_x_39) ;  /* 0x0000006c00788947 */ /* 0x002fea0003800000 */
.L_x_155:
[----:B------:R-:W2:Y:S01]  /*25b0*/  LDS.128 R4, [R4+0x150] ;  /* 0x0001500004047984 */ /* 0x000ea20000000c00 */
[----:B------:R-:W-:Y:S01]  /*25c0*/  UISETP.GE.AND UP0, UPT, UR45, 0x1, UPT ;  /* 0x000000012d00788c */ /* 0x000fe2000bf06270 */
[----:B------:R-:W-:Y:S01]  /*25d0*/  @!PT LDS RZ, [RZ] ;  /* 0x00000000fffff984 */ /* 0x000fe20000000800 */
[----:B------:R-:W-:Y:S01]  /*25e0*/  @!PT LDS RZ, [RZ] ;  /* 0x00000000fffff984 */ /* 0x000fe20000000800 */
[----:B------:R-:W-:Y:S01]  /*25f0*/  @!PT LDS RZ, [RZ] ;  /* 0x00000000fffff984 */ /* 0x000fe20000000800 */
[----:B------:R-:W-:Y:S01]  /*2600*/  @!PT LDS RZ, [RZ] ;  /* 0x00000000fffff984 */ /* 0x000fe20000000800 */
[----:B------:R3:W-:Y:S06]  /*2610*/  MEMBAR.ALL.CTA ;  /* 0x0000000000007992 */ /* 0x0007ec0000008000 */
[----:B---3--:R-:W3:Y:S01]  /*2620*/  FENCE.VIEW.ASYNC.S ;  /* 0x00000000000073c6 */ /* 0x008ee20000000000 */
[----:B--2---:R-:W-:-:S13]  /*2630*/  LOP3.LUT P0, RZ, R6, 0x1, RZ, 0xc0, !PT ;  /* 0x0000000106ff7812 */ /* 0x004fda000780c0ff */
[----:B---3--:R-:W-:Y:S01]  /*2640*/  VOTEU.ANY UP1, P0 ;  /* 0x0000000000ff7886 */ /* 0x008fe20000020100 */
[----:B------:R-:W-:-:S13]  /*2650*/  PLOP3.LUT P0, PT, PT, PT, UP1, 0x80, 0x8 ;  /* 0x000000000008781c */ /* 0x000fda0003f0f018 */
[----:B-1----:R-:W-:Y:S02]  /*2660*/  @P0 LOP3.LUT R0, R5, 0xffff, RZ, 0xc0, !PT ;  /* 0x0000ffff05000812 */ /* 0x002fe400078ec0ff */
[----:B------:R-:W-:Y:S02]  /*2670*/  @P0 MOV R2, R4 ;  /* 0x0000000400020202 */ /* 0x000fe40000000f00 */
[----:B------:R-:W-:Y:S01]  /*2680*/  @P0 R2UR UR5, R0 ;  /* 0x00000000000502ca */ /* 0x000fe200000e0000 */
[----:B------:R-:W-:Y:S01]  /*2690*/  VIADD R0, R3, 0xd0 ;  /* 0x000000d003007836 */ /* 0x000fe20000000000 */
[----:B------:R-:W-:Y:S02]  /*26a0*/  @P0 SHF.R.U32.HI R4, RZ, 0x10, R5 ;  /* 0x00000010ff040819 */ /* 0x000fe40000011605 */
[----:B------:R-:W-:Y:S02]  /*26b0*/  @P0 R2UR UR8, R2 ;  /* 0x00000000020802ca */ /* 0x000fe400000e0000 */
[----:B------:R-:W-:-:S02]  /*26c0*/  PRMT R0, RZ, 0x654, R0 ;  /* 0x00000654ff007816 */ /* 0x000fc40000000000 */
[----:B------:R-:W-:Y:S02]  /*26d0*/  @P0 R2UR UR4, R4 ;  /* 0x00000000040402ca */ /* 0x000fe400000e0000 */
[----:B------:R1:W-:Y:S03]  /*26e0*/  SYNCS.ARRIVE.TRANS64.RED.A1T0 RZ, [R0+URZ], RZ ;  /* 0x000000ff00ff79a7 */ /* 0x0003e600081004ff */
[----:B------:R-:W-:-:S04]  /*26f0*/  @UP1 UMOV UR38, UR5 ;  /* 0x0000000500261c82 */ /* 0x000fc80008000000 */
[----:B------:R-:W-:-:S04]  /*2700*/  @UP1 UMOV UR39, UR8 ;  /* 0x0000000800271c82 */ /* 0x000fc80008000000 */
[----:B------:R-:W-:Y:S01]  /*2710*/  @UP1 UMOV UR36, UR4 ;  /* 0x0000000400241c82 */ /* 0x000fe20008000000 */
[----:B------:R-:W-:Y:S05]  /*2720*/  BRA.U !UP0, `(.L_x_40) ;  /* 0x0000000108d47547 */ /* 0x000fea000b800000 */
[----:B------:R-:W2:Y:S01]  /*2730*/  LDCU.128 UR12, c[0x0][0xb10] ;  /* 0x00016200ff0c77ac */ /* 0x000ea20008000c00 */
[----:B------:R-:W3:Y:S01]  /*2740*/  LDCU UR28, c[0x0][0xb20] ;  /* 0x00016400ff1c77ac */ /* 0x000ee20008000800 */
[----:B------:R-:W4:Y:S01]  /*2750*/  LDCU UR20, c[0x0][0xb0c] ;  /* 0x00016180ff1477ac */ /* 0x000f220008000800 */
[----:B------:R-:W1:Y:S01]  /*2760*/  LDCU.64 UR10, c[0x0][0xb28] ;  /* 0x00016500ff0a77ac */ /* 0x000e620008000a00 */
[----:B------:R-:W-:Y:S02]  /*2770*/  UISETP.NE.AND UP3, UPT, UR45, 0x1, UPT ;  /* 0x000000012d00788c */ /* 0x000fe4000bf65270 */
[----:B--2---:R-:W-:Y:S02]  /*2780*/  UIMAD.WIDE.U32 UR8, UR40, UR15, URZ ;  /* 0x0000000f280872a5 */ /* 0x004fe4000f8e00ff */
[----:B------:R-:W-:Y:S02]  /*2790*/  UIMAD.WIDE.U32 UR4, UR41, UR12, URZ ;  /* 0x0000000c290472a5 */ /* 0x000fe4000f8e00ff */
[----:B------:R-:W-:-:S02]  /*27a0*/  UISETP.NE.AND UP0, UPT, UR14, 0x1, UPT ;  /* 0x000000010e00788c */ /* 0x000fc4000bf05270 */
[----:B------:R-:W-:Y:S01]  /*27b0*/  UIMAD.WIDE.U32 UR22, UR38, UR15, URZ ;  /* 0x0000000f261672a5 */ /* 0x000fe2000f8e00ff */
[----:B------:R-:W-:Y:S02]  /*27c0*/  UMOV UR8, UR9 ;  /* 0x0000000900087c82 */ /* 0x000fe40008000000 */
[----:B------:R-:W-:Y:S01]  /*27d0*/  UMOV UR4, UR5 ;  /* 0x0000000500047c82 */ /* 0x000fe20008000000 */
[----:B---3--:R-:W-:Y:S02]  /*27e0*/  USHF.R.U32.HI UR8, URZ, UR28, UR8 ;  /* 0x0000001cff087299 */ /* 0x008fe40008011608 */
[----:B----4-:R-:W-:Y:S02]  /*27f0*/  UISETP.NE.AND UP2, UPT, UR20, 0x1, UPT ;  /* 0x000000011400788c */ /* 0x010fe4000bf45270 */
[----:B------:R-:W-:Y:S02]  /*2800*/  USHF.R.U32.HI UR4, URZ, UR13, UR4 ;  /* 0x0000000dff047299 */ /* 0x000fe40008011604 */
[----:B------:R-:W-:-:S02]  /*2810*/  USEL UR5, UR40, UR8, !UP0 ;  /* 0x0000000828057287 */ /* 0x000fc4000c000000 */
[----:B------:R-:W-:Y:S02]  /*2820*/  USEL UR8, UR41, UR4, !UP2 ;  /* 0x0000000429087287 */ /* 0x000fe4000d000000 */
[----:B-1----:R-:W-:Y:S01]  /*2830*/  UIMAD.WIDE.U32 UR16, UR5, UR10, URZ ;  /* 0x0000000a051072a5 */ /* 0x002fe2000f8e00ff */
[----:B------:R-:W-:Y:S01]  /*2840*/  UMOV UR4, UR23 ;  /* 0x0000001700047c82 */ /* 0x000fe20008000000 */
[----:B------:R-:W-:Y:S02]  /*2850*/  UIMAD.WIDE.U32 UR18, UR39, UR12, URZ ;  /* 0x0000000c271272a5 */ /* 0x000fe4000f8e00ff */
[----:B------:R-:W-:-:S03]  /*2860*/  UIMAD.WIDE.U32 UR22, UR8, UR10, URZ ;  /* 0x0000000a081672a5 */ /* 0x000fc6000f8e00ff */
[----:B------:R-:W-:Y:S01]  /*2870*/  UMOV UR16, UR17 ;  /* 0x0000001100107c82 */ /* 0x000fe20008000000 */
[----:B------:R-:W-:Y:S02]  /*2880*/  USHF.R.U32.HI UR4, URZ, UR28, UR4 ;  /* 0x0000001cff047299 */ /* 0x000fe40008011604 */
[----:B------:R-:W-:Y:S01]  /*2890*/  @UP3 USHF.R.U32.HI UR5, URZ, UR11, UR16 ;  /* 0x0000000bff053299 */ /* 0x000fe20008011610 */
[----:B------:R-:W-:Y:S01]  /*28a0*/  UMOV UR18, UR19 ;  /* 0x0000001300127c82 */ /* 0x000fe20008000000 */
[----:B------:R-:W-:Y:S01]  /*28b0*/  UMOV UR22, UR23 ;  /* 0x0000001700167c82 */ /* 0x000fe20008000000 */
[----:B------:R-:W-:Y:S02]  /*28c0*/  USHF.R.U32.HI UR13, URZ, UR13, UR18 ;  /* 0x0000000dff0d7299 */ /* 0x000fe40008011612 */
[----:B------:R-:W-:Y:S02]  /*28d0*/  USEL UR4, UR38, UR4, !UP0 ;  /* 0x0000000426047287 */ /* 0x000fe4000c000000 */
[----:B------:R-:W-:-:S02]  /*28e0*/  @UP3 USHF.R.U32.HI UR8, URZ, UR11, UR22 ;  /* 0x0000000bff083299 */ /* 0x000fc40008011616 */
[----:B------:R-:W-:Y:S02]  /*28f0*/  UIMAD UR9, UR45, UR5, URZ ;  /* 0x000000052d0972a4 */ /* 0x000fe4000f8e02ff */
[----:B------:R-:W-:Y:S02]  /*2900*/  USEL UR5, UR39, UR13, !UP2 ;  /* 0x0000000d27057287 */ /* 0x000fe4000d000000 */
[----:B------:R-:W-:Y:S02]  /*2910*/  UIMAD UR12, UR45, UR8, URZ ;  /* 0x000000082d0c72a4 */ /* 0x000fe4000f8e02ff */
[----:B------:R-:W-:Y:S02]  /*2920*/  UISETP.GE.AND UP0, UPT, UR4, UR9, UPT ;  /* 0x000000090400728c */ /* 0x000fe4000bf06270 */
[----:B------:R-:W-:Y:S02]  /*2930*/  UIMAD.WIDE.U32 UR16, UR4, UR10, URZ ;  /* 0x0000000a041072a5 */ /* 0x000fe4000f8e00ff */
[----:B------:R-:W-:-:S02]  /*2940*/  UISETP.GE.OR UP0, UPT, UR5, UR12, UP0 ;  /* 0x0000000c0500728c */ /* 0x000fc40008706670 */
        /* <DEDUP_REMOVED lines=19> */
.L_x_40:
[----:B------:R-:W2:Y:S02]  /*2a80*/  LDCU UR4, c[0x0][0xb30] ;  /* 0x00016600ff0477ac */ /* 0x000ea40008000800 */
[----:B--2---:R-:W-:-:S09]  /*2a90*/  UISETP.NE.AND UP0, UPT, UR4, 0x1, UPT ;  /* 0x000000010400788c */ /* 0x004fd2000bf05270 */
[----:B------:R-:W-:Y:S05]  /*2aa0*/  BRA.U UP0, `(.L_x_41) ;  /* 0x0000000100447547 */ /* 0x000fea000b800000 */
[----:B------:R-:W2:Y:S01]  /*2ab0*/  LDCU.128 UR12, c[0x0][0xb10] ;  /* 0x00016200ff0c77ac */ /* 0x000ea20008000c00 */
[----:B------:R-:W3:Y:S01]  /*2ac0*/  LDCU UR10, c[0x0][0xb0c] ;  /* 0x00016180ff0a77ac */ /* 0x000ee20008000800 */
[----:B------:R-:W4:Y:S01]  /*2ad0*/  LDCU UR11, c[0x0][0xb20] ;  /* 0x00016400ff0b77ac */ /* 0x000f220008000800 */
[----:B--2---:R-:W-:Y:S02]  /*2ae0*/  UIMAD.WIDE.U32 UR8, UR39, UR12, URZ ;  /* 0x0000000c270872a5 */ /* 0x004fe4000f8e00ff */
[----:B------:R-:W-:Y:S02]  /*2af0*/  UIMAD.WIDE.U32 UR4, UR38, UR15, URZ ;  /* 0x0000000f260472a5 */ /* 0x000fe4000f8e00ff */
[----:B---3--:R-:W-:Y:S02]  /*2b00*/  UISETP.NE.AND UP2, UPT, UR10, 0x1, UPT ;  /* 0x000000010a00788c */ /* 0x008fe4000bf45270 */
[----:B------:R-:W-:Y:S01]  /*2b10*/  UISETP.NE.AND UP0, UPT, UR14, 0x1, UPT ;  /* 0x000000010e00788c */ /* 0x000fe2000bf05270 */
[----:B------:R-:W-:-:S02]  /*2b20*/  UMOV UR8, UR9 ;  /* 0x0000000900087c82 */ /* 0x000fc40008000000 */
[----:B------:R-:W-:Y:S01]  /*2b30*/  UMOV UR4, UR5 ;  /* 0x0000000500047c82 */ /* 0x000fe20008000000 */
[----:B------:R-:W-:Y:S02]  /*2b40*/  USHF.R.U32.HI UR13, URZ, UR13, UR8 ;  /* 0x0000000dff0d7299 */ /* 0x000fe40008011608 */
[----:B----4-:R-:W-:Y:S02]  /*2b50*/  USHF.R.U32.HI UR4, URZ, UR11, UR4 ;  /* 0x0000000bff047299 */ /* 0x010fe40008011604 */
[----:B------:R-:W-:Y:S02]  /*2b60*/  USEL UR5, UR39, UR13, !UP2 ;  /* 0x0000000d27057287 */ /* 0x000fe4000d000000 */
[----:B------:R-:W-:-:S04]  /*2b70*/  USEL UR4, UR38, UR4, !UP0 ;  /* 0x0000000426047287 */ /* 0x000fc8000c000000 */
[----:B------:R-:W-:Y:S02]  /*2b80*/  UIADD3 UR8, UPT, UPT, UR5, -UR4, URZ ;  /* 0x8000000405087290 */ /* 0x000fe4000fffe0ff */
[----:B------:R-:W-:Y:S02]  /*2b90*/  UIADD3 UR4, UPT, UPT, -UR5, UR4, URZ ;  /* 0x0000000405047290 */ /* 0x000fe4000fffe1ff */
[----:B------:R-:W-:Y:S02]  /*2ba0*/  UIMAD UR38, UR8, UR14, UR38 ;  /* 0x0000000e082672a4 */ /* 0x000fe4000f8e0226 */
[----:B------:R-:W-:-:S12]  /*2bb0*/  UIMAD UR39, UR4, UR10, UR39 ;  /* 0x0000000a042772a4 */ /* 0x000fd8000f8e0227 */
.L_x_41:
[----:B------:R-:W-:Y:S01]  /*2bc0*/  VIADD R11, R11, 0x1 ;  /* 0x000000010b0b7836 */ /* 0x000fe20000000000 */
[----:B------:R-:W-:Y:S01]  /*2bd0*/  R2UR UR4, R52 ;  /* 0x00000000340472ca */ /* 0x000fe200000e0000 */
[----:B------:R-:W-:Y:S01]  /*2be0*/  UIADD3 UR20, UPT, UPT, UR39, UR63, URZ ;  /* 0x0000003f27147290 */ /* 0x000fe2000fffe0ff */
[----:B------:R-:W-:Y:S02]  /*2bf0*/  PLOP3.LUT P1, PT, PT, PT, PT, 0x80, 0x8 ;  /* 0x000000000008781c */ /* 0x000fe40003f2f070 */
[----:B------:R-:W-:-:S04]  /*2c00*/  ISETP.NE.AND P0, PT, R11, 0x2, PT ;  /* 0x000000020b00780c */ /* 0x000fc80003f05270 */
[----:B-1----:R-:W-:Y:S02]  /*2c10*/  SEL R0, RZ, 0x1, P0 ;  /* 0x00000001ff007807 */ /* 0x002fe40000000000 */
[----:B------:R-:W-:Y:S02]  /*2c20*/  SEL R11, R11, RZ, P0 ;  /* 0x000000ff0b0b7207 */ /* 0x000fe40000000000 */
[----:B------:R-:W-:Y:S01]  /*2c30*/  LOP3.LUT R10, R10, R0, RZ, 0x3c, !PT ;  /* 0x000000000a0a7212 */ /* 0x000fe200078e3cff */
[----:B------:R-:W-:Y:S01]  /*2c40*/  UIADD3 UR28, UPT, UPT, UR38, UR4, URZ ;  /* 0x00000004261c7290 */ /* 0x000fe2000fffe0ff */
[----:B------:R-:W-:Y:S11]  /*2c50*/  BRA.U UP1, `(.L_x_42) ;  /* 0xfffffff101047547 */ /* 0x000ff6000b83ffff */
[----:B------:R-:W-:Y:S01]  /*2c60*/  UIADD3 UR8, UPT, UPT, UR6, 0x38, URZ ;  /* 0x0000003806087890 */ /* 0x000fe2000fffe0ff */
[----:B------:R-:W-:-:S03]  /*2c70*/  SHF.L.U32 R2, R12, 0x1f, RZ ;  /* 0x0000001f0c027819 */ /* 0x000fc600000006ff */
[----:B------:R-:W-:-:S09]  /*2c80*/  ULEA UR4, UR7, UR8, 0x3 ;  /* 0x0000000807047291 */ /* 0x000fd2000f8e18ff */
[----:B------:R-:W1:Y:S02]  /*2c90*/  SYNCS.PHASECHK.TRANS64.TRYWAIT P0, [UR4], R2 ;  /* 0x00000002ff0075a7 */ /* 0x000e640008001104 */
[----:B-1----:R-:W-:Y:S05]  /*2ca0*/  @!P0 BRA `(.L_x_43) ;  /* 0x0000006400cc8947 */ /* 0x002fea0003800000 */
.L_x_157:
[----:B------:R-:W-:-:S04]  /*2cb0*/  UIADD3 UR4, UPT, UPT, UR7, 0x1, URZ ;  /* 0x0000000107047890 */ /* 0x000fc8000fffe0ff */
[----:B------:R-:W-:-:S04]  /*2cc0*/  UISETP.NE.AND UP0, UPT, UR4, 0x7, UPT ;  /* 0x000000070400788c */ /* 0x000fc8000bf05270 */
[----:B------:R-:W-:Y:S02]  /*2cd0*/  USEL UR6, URZ, 0x1, UP0 ;  /* 0x00000001ff067887 */ /* 0x000fe40008000000 */
[----:B------:R-:W-:-:S04]  /*2ce0*/  USEL UR4, UR4, URZ, UP0 ;  /* 0x000000ff04047287 */ /* 0x000fc80008000000 */
[----:B------:R-:W-:Y:S01]  /*2cf0*/  ULEA UR5, UR4, UR8, 0x3 ;  /* 0x0000000804057291 */ /* 0x000fe2000f8e18ff */
[----:B-1----:R-:W-:-:S04]  /*2d00*/  LOP3.LUT R2, R12, UR6, RZ, 0x3c, !PT ;  /* 0x000000060c027c12 */ /* 0x002fc8000f8e3cff */
[----:B------:R-:W-:-:S04]  /*2d10*/  SHF.L.U32 R3, R2, 0x1f, RZ ;  /* 0x0000001f02037819 */ /* 0x000fc800000006ff */
[----:B------:R-:W1:Y:S02]  /*2d20*/  SYNCS.PHASECHK.TRANS64.TRYWAIT P0, [UR5], R3 ;  /* 0x00000003ff0075a7 */ /* 0x000e640008001105 */
[----:B-1----:R-:W-:Y:S05]  /*2d30*/  @!P0 BRA `(.L_x_44) ;  /* 0x0000006400c08947 */ /* 0x002fea0003800000 */
.L_x_159:
[----:B------:R-:W-:-:S04]  /*2d40*/  UIADD3 UR4, UPT, UPT, UR4, 0x1, URZ ;  /* 0x0000000104047890 */ /* 0x000fc8000fffe0ff */
[----:B------:R-:W-:-:S04]  /*2d50*/  UISETP.NE.AND UP0, UPT, UR4, 0x7, UPT ;  /* 0x000000070400788c */ /* 0x000fc8000bf05270 */
[----:B------:R-:W-:Y:S02]  /*2d60*/  USEL UR6, URZ, 0x1, UP0 ;  /* 0x00000001ff067887 */ /* 0x000fe40008000000 */
[----:B------:R-:W-:-:S04]  /*2d70*/  USEL UR4, UR4, URZ, UP0 ;  /* 0x000000ff04047287 */ /* 0x000fc80008000000 */
[----:B------:R-:W-:Y:S01]  /*2d80*/  ULEA UR5, UR4, UR8, 0x3 ;  /* 0x0000000804057291 */ /* 0x000fe2000f8e18ff */
[----:B------:R-:W-:-:S04]  /*2d90*/  LOP3.LUT R2, R2, UR6, RZ, 0x3c, !PT ;  /* 0x0000000602027c12 */ /* 0x000fc8000f8e3cff */
[----:B-1----:R-:W-:-:S04]  /*2da0*/  SHF.L.U32 R3, R2, 0x1f, RZ ;  /* 0x0000001f02037819 */ /* 0x002fc800000006ff */
[----:B------:R-:W1:Y:S02]  /*2db0*/  SYNCS.PHASECHK.TRANS64.TRYWAIT P0, [UR5], R3 ;  /* 0x00000003ff0075a7 */ /* 0x000e640008001105 */
[----:B-1----:R-:W-:Y:S05]  /*2dc0*/  @!P0 BRA `(.L_x_45) ;  /* 0x0000006400b48947 */ /* 0x002fea0003800000 */
.L_x_161:
        /* <DEDUP_REMOVED lines=9> */
.L_x_163:
        /* <DEDUP_REMOVED lines=9> */
.L_x_165:
        /* <DEDUP_REMOVED lines=9> */
.L_x_167:
[----:B------:R-:W-:-:S04]  /*2f80*/  UIADD3 UR4, UPT, UPT, UR4, 0x1, URZ ;  /* 0x0000000104047890 */ /* 0x000fc8000fffe0ff */
[----:B------:R-:W-:-:S04]  /*2f90*/  UISETP.NE.AND UP0, UPT, UR4, 0x7, UPT ;  /* 0x000000070400788c */ /* 0x000fc8000bf05270 */
[----:B------:R-:W-:Y:S02]  /*2fa0*/  USEL UR5, URZ, 0x1, UP0 ;  /* 0x00000001ff057887 */ /* 0x000fe40008000000 */
[----:B------:R-:W-:-:S04]  /*2fb0*/  USEL UR4, UR4, URZ, UP0 ;  /* 0x000000ff04047287 */ /* 0x000fc80008000000 */
[----:B------:R-:W-:Y:S01]  /*2fc0*/  ULEA UR4, UR4, UR8, 0x3 ;  /* 0x0000000804047291 */ /* 0x000fe2000f8e18ff */
[----:B------:R-:W-:-:S04]  /*2fd0*/  LOP3.LUT R2, R2, UR5, RZ, 0x3c, !PT ;  /* 0x0000000502027c12 */ /* 0x000fc8000f8e3cff */
[----:B------:R-:W-:Y:S01]  /*2fe0*/  SHF.L.U32 R2, R2, 0x1f, RZ ;  /* 0x0000001f02027819 */ /* 0x000fe200000006ff */
[----:B-1----:R-:W-:-:S07]  /*2ff0*/  IMAD.U32 R0, RZ, RZ, UR4 ;  /* 0x00000004ff007e24 */ /* 0x002fce000f8e00ff */
.L_x_49:
[----:B-1----:R1:W2:Y:S02]  /*3000*/  SYNCS.PHASECHK.TRANS64.TRYWAIT P0, [R0+URZ], R2 ;  /* 0x00000002000075a7 */ /* 0x0022a400080011ff */
[----:B--2---:R-:W-:Y:S05]  /*3010*/  @!P0 NANOSLEEP.SYNCS 0x989680 ;  /* 0x009896800000895d */ /* 0x004fea0003900000 */
[----:B------:R-:W2:Y:S02]  /*3020*/  @!P0 SYNCS.PHASECHK.TRANS64 P0, [R0+URZ], R2 ;  /* 0x00000002000085a7 */ /* 0x000ea400080010ff */
[----:B--2---:R-:W-:Y:S05]  /*3030*/  @P0 EXIT ;  /* 0x000000000000094d */ /* 0x004fea0003800000 */
[----:B------:R-:W-:Y:S05]  /*3040*/  BRA `(.L_x_49) ;  /* 0xfffffffc00ec7947 */ /* 0x000fea000383ffff */
.L_x_22:
[----:B------:R-:W-:-:S04]  /*3050*/  UISETP.NE.AND UP0, UPT, UR47, URZ, UPT ;  /* 0x000000ff2f00728c */ /* 0x000fc8000bf05270 */
[----:B------:R-:W-:-:S09]  /*3060*/  UISETP.NE.OR UP0, UPT, UR25, 0x1, UP0 ;  /* 0x000000011900788c */ /* 0x000fd20008705670 */
[----:B------:R-:W-:Y:S05]  /*3070*/  BRA.U UP0, `(.L_x_50) ;  /* 0x0000000500487547 */ /* 0x000fea000b800000 */
[----:B------:R-:W-:Y:S01]  /*3080*/  ISETP.GE.U32.AND P2, PT, R0, 0x10, PT ;  /* 0x000000100000780c */ /* 0x000fe20003f46070 */
[----:B------:R-:W-:Y:S01]  /*3090*/  IMAD.MOV.U32 R12, RZ, RZ, 0x1 ;  /* 0x00000001ff0c7424 */ /* 0x000fe200078e00ff */
[----:B------:R-:W-:Y:S02]  /*30a0*/  CS2R R10, SRZ ;  /* 0x00000000000a7805 */ /* 0x000fe4000001ff00 */
[----:B------:R-:W-:Y:S01]  /*30b0*/  CS2R R8, SRZ ;  /* 0x0000000000087805 */ /* 0x000fe2000001ff00 */
[----:B------:R-:W-:Y:S01]  /*30c0*/  UMOV UR6, 0x400 ;  /* 0x0000040000067882 */ /* 0x000fe20000000000 */
[----:B------:R-:W-:Y:S01]  /*30d0*/  UMOV UR5, URZ ;  /* 0x000000ff00057c82 */ /* 0x000fe20008000000 */
[----:B------:R-:W-:-:S12]  /*30e0*/  ULEA UR6, UR47, UR6, 0x18 ;  /* 0x000000062f067291 */ /* 0x000fd8000f8ec0ff */
.L_x_54:
[----:B------:R-:W-:Y:S02]  /*30f0*/  LEA R2, R8, UR6, 0x3 ;  /* 0x0000000608027c11 */ /* 0x000fe4000f8e18ff */
[----:B------:R-:W-:-:S03]  /*3100*/  SHF.L.U32 R4, R9, 0x1f, RZ ;  /* 0x0000001f09047819 */ /* 0x000fc600000006ff */
[----:B------:R-:W-:Y:S01]  /*3110*/  VIADD R5, R2, 0x130 ;  /* 0x0000013002057836 */ /* 0x000fe20000000000 */
[----:B------:R-:W1:Y:S02]  /*3120*/  SYNCS.PHASECHK.TRANS64.TRYWAIT P0, [R2+URZ+0x120], R4 ;  /* 0x00012004020075a7 */ /* 0x000e6400080011ff */
[----:B-1----:R-:W-:Y:S05]  /*3130*/  @!P0 BRA `(.L_x_51) ;  /* 0x0000006400388947 */ /* 0x002fea0003800000 */
.L_x_168:
[----:B------:R-:W-:Y:S01]  /*3140*/  ULEA UR4, UR5, UR6, 0x3 ;  /* 0x0000000605047291 */ /* 0x000fe2000f8e18ff */
[----:B-1----:R-:W-:Y:S01]  /*3150*/  PRMT R2, RZ, 0x654, R5 ;  /* 0x00000654ff027816 */ /* 0x002fe20000000005 */
[----:B------:R-:W-:Y:S01]  /*3160*/  @!P2 IMAD.MOV.U32 R4, RZ, RZ, 0x10 ;  /* 0x00000010ff04a424 */ /* 0x000fe200078e00ff */
[----:B------:R-:W-:Y:S01]  /*3170*/  SHF.L.U32 R5, R12, 0x1f, RZ ;  /* 0x0000001f0c057819 */ /* 0x000fe200000006ff */
[----:B------:R-:W-:Y:S01]  /*3180*/  UIADD3 UR7, UPT, UPT, UR4, 0xc0, URZ ;  /* 0x000000c004077890 */ /* 0x000fe2000fffe0ff */
[----:B------:R1:W-:Y:S05]  /*3190*/  SYNCS.ARRIVE.TRANS64.RED.A1T0 RZ, [R2+URZ], RZ ;  /* 0x000000ff02ff79a7 */ /* 0x0003ea00081004ff */
[----:B------:R-:W-:Y:S01]  /*31a0*/  IMAD.U32 R6, RZ, RZ, UR7 ;  /* 0x00000007ff067e24 */ /* 0x000fe2000f8e00ff */
[----:B------:R-:W2:Y:S04]  /*31b0*/  SYNCS.PHASECHK.TRANS64.TRYWAIT P0, [UR4+0xd0], R5 ;  /* 0x0000d005ff0075a7 */ /* 0x000ea80008001104 */
[----:B------:R-:W-:Y:S01]  /*31c0*/  PRMT R6, R0, 0x654, R6 ;  /* 0x0000065400067816 */ /* 0x000fe20000000006 */
[----:B-12---:R-:W-:Y:S06]  /*31d0*/  @!P0 BRA `(.L_x_52) ;  /* 0x0000006400248947 */ /* 0x006fec0003800000 */
.L_x_170:
[----:B------:R-:W-:Y:S01]  /*31e0*/  ULEA UR8, UR5, UR6, 0x4 ;  /* 0x0000000605087291 */ /* 0x000fe2000f8e20ff */
[----:B------:R-:W-:Y:S01]  /*31f0*/  SEL R3, R6, R3, !P2 ;  /* 0x0000000306037207 */ /* 0x000fe20005000000 */
[----:B------:R-:W-:Y:S01]  /*3200*/  UIADD3 UR9, UPT, UPT, UR4, 0xc0, URZ ;  /* 0x000000c004097890 */ /* 0x000fe2000fffe0ff */
[----:B-1----:R-:W-:Y:S01]  /*3210*/  LEA R2, R11, UR6, 0x3 ;  /* 0x000000060b027c11 */ /* 0x002fe2000f8e18ff */
[----:B------:R-:W-:Y:S01]  /*3220*/  UIADD3 UR8, UPT, UPT, UR8, 0x150, URZ ;  /* 0x0000015008087890 */ /* 0x000fe2000fffe0ff */
[----:B------:R1:W-:Y:S01]  /*3230*/  @!P2 SYNCS.ARRIVE.TRANS64.RED RZ, [R3+URZ], R4 ;  /* 0x0000000403ffa9a7 */ /* 0x0003e200080004ff */
[----:B------:R-:W-:Y:S01]  /*3240*/  UIADD3 UR4, UPT, UPT, UR5, 0x1, URZ ;  /* 0x0000000105047890 */ /* 0x000fe2000fffe0ff */
[----:B------:R-:W-:-:S03]  /*3250*/  VIADD R8, R8, 0x1 ;  /* 0x0000000108087836 */ /* 0x000fc60000000000 */
[----:B------:R-:W-:Y:S02]  /*3260*/  UISETP.NE.AND UP0, UPT, UR4, 0x2, UPT ;  /* 0x000000020400788c */ /* 0x000fe4000bf05270 */
[----:B------:R-:W-:Y:S01]  /*3270*/  ISETP.NE.AND P0, PT, R8, 0x2, PT ;  /* 0x000000020800780c */ /* 0x000fe20003f05270 */
[----:B------:R-:W-:Y:S06]  /*3280*/  UGETNEXTWORKID.BROADCAST [UR8], [UR9] ;  /* 0x00000000080073ca */ /* 0x000fec0008000100 */
[----:B------:R-:W-:Y:S02]  /*3290*/  USEL UR7, URZ, 0x1, UP0 ;  /* 0x00000001ff077887 */ /* 0x000fe40008000000 */
[----:B------:R-:W-:-:S04]  /*32a0*/  USEL UR5, UR4, URZ, UP0 ;  /* 0x000000ff04057287 */ /* 0x000fc80008000000 */
[----:B------:R-:W-:Y:S02]  /*32b0*/  LOP3.LUT R12, R12, UR7, RZ, 0x3c, !PT ;  /* 0x000000070c0c7c12 */ /* 0x000fe4000f8e3cff */
[----:B-1----:R-:W-:-:S04]  /*32c0*/  SHF.L.U32 R4, R10, 0x1f, RZ ;  /* 0x0000001f0a047819 */ /* 0x002fc800000006ff */
[----:B------:R-:W1:Y:S02]  /*32d0*/  SYNCS.PHASECHK.TRANS64.TRYWAIT P1, [R2+URZ+0xc0], R4 ;  /* 0x0000c004020075a7 */ /* 0x000e6400080211ff */
[----:B-1----:R-:W-:Y:S05]  /*32e0*/  @!P1 BRA `(.L_x_53) ;  /* 0x0000006000f89947 */ /* 0x002fea0003800000 */
.L_x_171:
[C---:B-1----:R-:W-:Y:S01]  /*32f0*/  LEA R4, R11.reuse, UR6, 0x4 ;  /* 0x000000060b047c11 */ /* 0x042fe2000f8e20ff */
[----:B------:R-:W-:Y:S01]  /*3300*/  VIADD R2, R2, 0xd0 ;  /* 0x000000d002027836 */ /* 0x000fe20000000000 */
[----:B------:R-:W-:Y:S01]  /*3310*/  SEL R8, R8, RZ, P0 ;  /* 0x000000ff08087207 */ /* 0x000fe20000000000 */
[----:B------:R-:W-:-:S03]  /*3320*/  VIADD R11, R11, 0x1 ;  /* 0x000000010b0b7836 */ /* 0x000fc60000000000 */
[----:B------:R-:W1:Y:S01]  /*3330*/  LDS.128 R4, [R4+0x150] ;  /* 0x0001500004047984 */ /* 0x000e620000000c00 */
[----:B------:R-:W-:Y:S02]  /*3340*/  PRMT R2, RZ, 0x654, R2 ;  /* 0x00000654ff027816 */ /* 0x000fe40000000002 */
[C---:B------:R-:W-:Y:S01]  /*3350*/  ISETP.NE.AND P1, PT, R11.reuse, 0x2, PT ;  /* 0x000000020b00780c */ /* 0x040fe20003f25270 */
[----:B------:R-:W-:Y:S01]  /*3360*/  @!PT LDS RZ, [RZ] ;  /* 0x00000000fffff984 */ /* 0x000fe20000000800 */
[----:B------:R-:W-:Y:S01]  /*3370*/  @!PT LDS RZ, [RZ] ;  /* 0x00000000fffff984 */ /* 0x000fe20000000800 */
[----:B------:R-:W-:Y:S01]  /*3380*/  @!PT LDS RZ, [RZ] ;  /* 0x00000000fffff984 */ /* 0x000fe20000000800 */
[----:B------:R-:W-:Y:S01]  /*3390*/  @!PT LDS RZ, [RZ] ;  /* 0x00000000fffff984 */ /* 0x000fe20000000800 */
[----:B------:R2:W-:Y:S06]  /*33a0*/  MEMBAR.ALL.CTA ;  /* 0x0000000000007992 */ /* 0x0005ec0000008000 */
[----:B--2---:R-:W2:Y:S01]  /*33b0*/  FENCE.VIEW.ASYNC.S ;  /* 0x00000000000073c6 */ /* 0x004ea20000000000 */
[----:B------:R-:W-:Y:S01]  /*33c0*/  SEL R11, R11, RZ, P1 ;  /* 0x000000ff0b0b7207 */ /* 0x000fe20000800000 */
[----:B--2---:R2:W-:Y:S01]  /*33d0*/  SYNCS.ARRIVE.TRANS64.RED.A1T0 RZ, [R2+URZ], RZ ;  /* 0x000000ff02ff79a7 */ /* 0x0045e200081004ff */
[----:B-1----:R-:W-:-:S02]  /*33e0*/  LOP3.LUT P3, RZ, R6, 0x1, RZ, 0xc0, !PT ;  /* 0x0000000106ff7812 */ /* 0x002fc4000786c0ff */
[----:B------:R-:W-:-:S04]  /*33f0*/  SEL R4, RZ, 0x1, P1 ;  /* 0x00000001ff047807 */ /* 0x000fc80000800000 */
[----:B------:R-:W-:Y:S02]  /*3400*/  LOP3.LUT R10, R10, R4, RZ, 0x3c, !PT ;  /* 0x000000040a0a7212 */ /* 0x000fe400078e3cff */
[----:B--2---:R-:W-:-:S04]  /*3410*/  SEL R2, RZ, 0x1, P0 ;  /* 0x00000001ff027807 */ /* 0x004fc80000000000 */
[----:B------:R-:W-:Y:S01]  /*3420*/  LOP3.LUT R9, R9, R2, RZ, 0x3c, !PT ;  /* 0x0000000209097212 */ /* 0x000fe200078e3cff */
[----:B------:R-:W-:Y:S06]  /*3430*/  @P3 BRA `(.L_x_54) ;  /* 0xfffffffc002c3947 */ /* 0x000fec000383ffff */
[----:B------:R-:W-:Y:S01]  /*3440*/  ULEA UR4, UR5, UR6, 0x3 ;  /* 0x0000000605047291 */ /* 0x000fe2000f8e18ff */
[----:B------:R-:W-:-:S08]  /*3450*/  SHF.L.U32 R2, R12, 0x1f, RZ ;  /* 0x0000001f0c027819 */ /* 0x000fd000000006ff */
[----:B------:R-:W1:Y:S02]  /*3460*/  SYNCS.PHASECHK.TRANS64 P0, [UR4+0xd0], R2 ;  /* 0x0000d002ff0075a7 */ /* 0x000e640008001004 */
[----:B-1----:R-:W-:Y:S05]  /*3470*/  @P0 BRA `(.L_x_55) ;  /* 0x0000000000080947 */ /* 0x002fea0003800000 */
[----:B------:R-:W1:Y:S02]  /*3480*/  SYNCS.PHASECHK.TRANS64.TRYWAIT P0, [UR4+0xd0], R2 ;  /* 0x0000d002ff0075a7 */ /* 0x000e640008001104 */
[----:B-1----:R-:W-:Y:S05]  /*3490*/  @!P0 BRA `(.L_x_56) ;  /* 0x0000006000a08947 */ /* 0x002fea0003800000 */
.L_x_55:
[----:B------:R-:W-:-:S04]  /*34a0*/  UIADD3 UR7, UPT, UPT, UR5, 0x1, URZ ;  /* 0x0000000105077890 */ /* 0x000fc8000fffe0ff */
[----:B------:R-:W-:-:S04]  /*34b0*/  UISETP.NE.AND UP0, UPT, UR7, 0x2, UPT ;  /* 0x000000020700788c */ /* 0x000fc8000bf05270 */
[----:B------:R-:W-:Y:S02]  /*34c0*/  USEL UR8, URZ, 0x1, UP0 ;  /* 0x00000001ff087887 */ /* 0x000fe40008000000 */
[----:B------:R-:W-:-:S04]  /*34d0*/  USEL UR7, UR7, URZ, UP0 ;  /* 0x000000ff07077287 */ /* 0x000fc80008000000 */
[----:B------:R-:W-:Y:S01]  /*34e0*/  ULEA UR7, UR7, UR6, 0x3 ;  /* 0x0000000607077291 */ /* 0x000fe2000f8e18ff */
[----:B-1----:R-:W-:-:S04]  /*34f0*/  LOP3.LUT R2, R12, UR8, RZ, 0x3c, !PT ;  /* 0x000000080c027c12 */ /* 0x002fc8000f8e3cff */
[----:B------:R-:W-:-:S04]  /*3500*/  SHF.L.U32 R0, R2, 0x1f, RZ ;  /* 0x0000001f02007819 */ /* 0x000fc800000006ff */
[----:B------:R-:W1:Y:S02]  /*3510*/  SYNCS.PHASECHK.TRANS64 P0, [UR7+0xd0], R0 ;  /* 0x0000d000ff0075a7 */ /* 0x000e640008001007 */
[----:B-1----:R-:W-:Y:S05]  /*3520*/  @P0 EXIT ;  /* 0x000000000000094d */ /* 0x002fea0003800000 */
[----:B------:R-:W-:Y:S02]  /*3530*/  SHF.L.U32 R2, R2, 0x1f, RZ ;  /* 0x0000001f02027819 */ /* 0x000fe400000006ff */
[----:B------:R-:W-:-:S07]  /*3540*/  MOV R0, UR7 ;  /* 0x0000000700007c02 */ /* 0x000fce0008000f00 */
.L_x_57:
[----:B-1----:R1:W2:Y:S02]  /*3550*/  SYNCS.PHASECHK.TRANS64.TRYWAIT P0, [R0+URZ+0xd0], R2 ;  /* 0x0000d002000075a7 */ /* 0x0022a400080011ff */
[----:B--2---:R-:W-:Y:S05]  /*3560*/  @!P0 NANOSLEEP.SYNCS 0x989680 ;  /* 0x009896800000895d */ /* 0x004fea0003900000 */
[----:B------:R-:W2:Y:S02]  /*3570*/  @!P0 SYNCS.PHASECHK.TRANS64 P0, [R0+URZ+0xd0], R2 ;  /* 0x0000d002000085a7 */ /* 0x000ea400080010ff */
[----:B--2---:R-:W-:Y:S05]  /*3580*/  @P0 EXIT ;  /* 0x000000000000094d */ /* 0x004fea0003800000 */
[----:B------:R-:W-:Y:S05]  /*3590*/  BRA `(.L_x_57) ;  /* 0xfffffffc00ec7947 */ /* 0x000fea000383ffff */
.L_x_50:
[----:B------:R-:W-:Y:S05]  /*35a0*/  BRA.U UP4, `(.L_x_58) ;  /* 0x0000001104d47547 */ /* 0x000fea000b800000 */
[----:B------:R-:W-:Y:S01]  /*35b0*/  UMOV UR4, 0x40 ;  /* 0x0000004000047882 */ /* 0x000fe20000000000 */
[----:B------:R-:W-:Y:S01]  /*35c0*/  NOP ;  /* 0x0000000000007918 */ /* 0x000fe20000000000 */
[----:B------:R-:W-:Y:S01]  /*35d0*/  ULEA UR5, UR47, UR4, 0x18 ;  /* 0x000000042f057291 */ /* 0x000fe2000f8ec0ff */
[----:B------:R-:W-:Y:S02]  /*35e0*/  UMOV UR6, 0x400 ;  /* 0x0000040000067882 */ /* 0x000fe40000000000 */
[----:B------:R-:W-:-:S06]  /*35f0*/  ULEA UR6, UR47, UR6, 0x18 ;  /* 0x000000062f067291 */ /* 0x000fcc000f8ec0ff */
[----:B------:R-:W1:Y:S02]  /*3600*/  LDS.U8 R0, [UR5+0x1c] ;  /* 0x00001c05ff007984 */ /* 0x000e640008000000 */
[----:B-1----:R-:W-:-:S13]  /*3610*/  ISETP.NE.AND P0, PT, R0, RZ, PT ;  /* 0x000000ff0000720c */ /* 0x002fda0003f05270 */
[----:B------:R-:W-:Y:S05]  /*3620*/  @P0 BRA `(.L_x_59) ;  /* 0x0000000400080947 */ /* 0x000fea0003800000 */
[----:B------:R-:W-:Y:S02]  /*3630*/  UISETP.NE.U32.AND UP1, UPT, UR46, 0x1, UPT ;  /* 0x000000012e00788c */ /* 0x000fe4000bf25070 */
[----:B------:R-:W-:-:S07]  /*3640*/  UIADD3 UR7, UPT, UPT, UR5, 0x8, URZ ;  /* 0x0000000805077890 */ /* 0x000fce000fffe0ff */
[----:B------:R-:W-:Y:S05]  /*3650*/  BRA.U !UP1, `(.L_x_60) ;  /* 0x00000001099c7547 */ /* 0x000fea000b800000 */
[----:B------:R-:W-:Y:S01]  /*3660*/  ELECT P0, URZ, PT ;  /* 0x0000000000ff782f */ /* 0x000fe20003800000 */
[----:B------:R-:W-:-:S12]  /*3670*/  BSSY B0, `(.L_x_60) ;  /* 0x0000025000007945 */ /* 0x000fd80003800000 */
[----:B------:R-:W-:Y:S05]  /*3680*/  @!P0 BRA `(.L_x_61) ;  /* 0x00000000008c8947 */ /* 0x000fea0003800000 */
[----:B------:R-:W-:-:S05]  /*3690*/  UMOV UR4, 0x10 ;  /* 0x0000001000047882 */ /* 0x000fca0000000000 */
[----:B------:R-:W-:Y:S04]  /*36a0*/  DEPBAR.LE SB1, 0x36 ;  /* 0x00009d800000791a */ /* 0x000fe80000000000 */
[----:B------:R-:W1:Y:S02]  /*36b0*/  UTCATOMSWS.2CTA.FIND_AND_SET.ALIGN UP0, UR4, UR4 ;  /* 0x00000004000475e3 */ /* 0x000e640008200800 */
[----:B-1----:R-:W-:Y:S01]  /*36c0*/  MOV R10, UR4 ;  /* 0x00000004000a7c02 */ /* 0x002fe20008000f00 */
[----:B------:R-:W-:Y:S06]  /*36d0*/  BRA.U UP0, `(.L_x_62) ;  /* 0x0000000100187547 */ /* 0x000fec000b800000 */
.L_x_63:
[----:B------:R-:W-:Y:S05]  /*36e0*/  NANOSLEEP 0x64 ;  /* 0x000000640000795d */ /* 0x000fea0003800000 */
[----:B------:R-:W-:-:S05]  /*36f0*/  UMOV UR4, 0x10 ;  /* 0x0000001000047882 */ /* 0x000fca0000000000 */
[----:B------:R-:W-:Y:S04]  /*3700*/  DEPBAR.LE SB1, 0x36 ;  /* 0x00009d800000791a */ /* 0x000fe80000000000 */
[----:B------:R-:W1:Y:S02]  /*3710*/  UTCATOMSWS.2CTA.FIND_AND_SET.ALIGN UP0, UR4, UR4 ;  /* 0x00000004000475e3 */ /* 0x000e640008200800 */
[----:B-1----:R-:W-:Y:S01]  /*3720*/  MOV R10, UR4 ;  /* 0x00000004000a7c02 */ /* 0x002fe20008000f00 */
[----:B------:R-:W-:Y:S05]  /*3730*/  BRA.U !UP0, `(.L_x_63) ;  /* 0xfffffffd08e87547 */ /* 0x000fea000b83ffff */
.L_x_62:
[----:B------:R-:W1:Y:S01]  /*3740*/  LDS R6, [UR5+0x10] ;  /* 0x00001005ff067984 */ /* 0x000e620008000800 */
[----:B------:R-:W-:Y:S01]  /*3750*/  IMAD.U32 R0, RZ, RZ, UR6 ;  /* 0x00000006ff007e24 */ /* 0x000fe2000f8e00ff */
[----:B------:R-:W-:-:S03]  /*3760*/  MOV R4, UR48 ;  /* 0x0000003000047c02 */ /* 0x000fc60008000f00 */
[----:B------:R-:W-:Y:S01]  /*3770*/  VIADD R0, R0, 0x170 ;  /* 0x0000017000007836 */ /* 0x000fe20000000000 */
[----:B-1----:R-:W-:-:S04]  /*3780*/  SHF.L.U32 R6, R6, 0x1f, RZ ;  /* 0x0000001f06067819 */ /* 0x002fc800000006ff */
[----:B------:R-:W1:Y:S02]  /*3790*/  SYNCS.PHASECHK.TRANS64.TRYWAIT P0, [UR5+0x8], R6 ;  /* 0x00000806ff0075a7 */ /* 0x000e640008001105 */
[----:B-1----:R-:W-:Y:S05]  /*37a0*/  @P0 BRA `(.L_x_64) ;  /* 0x0000000000080947 */ /* 0x002fea0003800000 */
[----:B------:R-:W1:Y:S02]  /*37b0*/  SYNCS.PHASECHK.TRANS64.TRYWAIT P0, [UR5+0x8], R6 ;  /* 0x00000806ff0075a7 */ /* 0x000e640008001105 */
[----:B-1----:R-:W-:Y:S05]  /*37c0*/  @!P0 BRA `(.L_x_65) ;  /* 0x0000005c00ec8947 */ /* 0x002fea0003800000 */
.L_x_64:
[----:B------:R-:W-:Y:S01]  /*37d0*/  PRMT R4, R4, 0x654, R0 ;  /* 0x0000065404047816 */ /* 0x000fe20000000000 */
[----:B------:R-:W-:Y:S01]  /*37e0*/  HFMA2 R0, -RZ, RZ, 0, 5.9604644775390625e-08 ;  /* 0x00000001ff007431 */ /* 0x000fe200000001ff */
[----:B------:R-:W-:Y:S01]  /*37f0*/  UPRMT UR4, UR48, 0x654, UR7 ;  /* 0x0000065430047896 */ /* 0x000fe20008000007 */
[----:B------:R-:W-:Y:S02]  /*3800*/  IMAD.MOV.U32 R8, RZ, RZ, 0xffff ;  /* 0x0000ffffff087424 */ /* 0x000fe400078e00ff */
[----:B-1----:R-:W-:Y:S02]  /*3810*/  IMAD.MOV.U32 R6, RZ, RZ, 0x4 ;  /* 0x00000004ff067424 */ /* 0x002fe400078e00ff */
[----:B------:R-:W-:Y:S01]  /*3820*/  IMAD.SHL.U32 R9, R10, 0x20, RZ ;  /* 0x000000200a097824 */ /* 0x000fe200078e00ff */
[----:B------:R-:W-:Y:S02]  /*3830*/  MOV R5, UR4 ;  /* 0x0000000400057c02 */ /* 0x000fe40008000f00 */
[-C--:B------:R-:W-:Y:S01]  /*3840*/  SHF.L.U32 R8, R8, R10.reuse, RZ ;  /* 0x0000000a08087219 */ /* 0x080fe200000006ff */
[----:B------:R1:W-:Y:S01]  /*3850*/  SYNCS.ARRIVE.TRANS64.RED RZ, [UR4], R6 ;  /* 0x00000006ffff79a7 */ /* 0x0003e20008000404 */
[----:B------:R-:W-:Y:S01]  /*3860*/  SHF.L.U32 R7, R0, R10, RZ ;  /* 0x0000000a00077219 */ /* 0x000fe200000006ff */
[----:B------:R1:W-:Y:S04]  /*3870*/  STS [UR6+0x170], R9 ;  /* 0x00017009ff007988 */ /* 0x0003e80008000806 */
[----:B------:R1:W-:Y:S04]  /*3880*/  STAS [R4.64], R10 ;  /* 0x0000000a04007dbd */ /* 0x0003e8000c0008ff */
[----:B------:R1:W-:Y:S04]  /*3890*/  ATOMS.OR RZ, [UR5+0x14], R8 ;  /* 0x00001408ffff798c */ /* 0x0003e8000b000005 */
[----:B------:R1:W-:Y:S04]  /*38a0*/  ATOMS.OR RZ, [UR5+0x18], R7 ;  /* 0x00001807ffff798c */ /* 0x0003e8000b000005 */
[----:B------:R1:W-:Y:S02]  /*38b0*/  ATOMS.XOR RZ, [UR5+0x10], R0 ;  /* 0x00001000ffff798c */ /* 0x0003e4000b800005 */
.L_x_61:
[----:B------:R-:W-:Y:S05]  /*38c0*/  BSYNC B0 ;  /* 0x0000000000007941 */ /* 0x000fea0003800000 */
.L_x_60:
[----:B------:R-:W-:Y:S05]  /*38d0*/  BRA.U UP1, `(.L_x_66) ;  /* 0x00000001016c7547 */ /* 0x000fea000b800000 */
[----:B------:R-:W-:-:S03]  /*38e0*/  UMOV UR4, 0xffffffff ;  /* 0xffffffff00047882 */ /* 0x000fc60000000000 */
[----:B------:R-:W-:Y:S05]  /*38f0*/  BRA.DIV UR4, `(.L_x_67) ;  /* 0x0000005e04b87947 */ /* 0x000fea000b800000 */
[----:B------:R-:W-:-:S13]  /*3900*/  ELECT P6, URZ, PT ;  /* 0x0000000000ff782f */ /* 0x000fda00038c0000 */
.L_x_175:
[----:B------:R-:W-:Y:S05]  /*3910*/  @!P6 BRA `(.L_x_66) ;  /* 0x00000000005ce947 */ /* 0x000fea0003800000 */
[----:B-1----:R-:W1:Y:S02]  /*3920*/  LDS R4, [UR5+0x10] ;  /* 0x00001005ff047984 */ /* 0x002e640008000800 */
[----:B-1----:R-:W-:-:S04]  /*3930*/  SHF.L.U32 R4, R4, 0x1f, RZ ;  /* 0x0000001f04047819 */ /* 0x002fc800000006ff */
[----:B------:R-:W1:Y:S02]  /*3940*/  SYNCS.PHASECHK.TRANS64.TRYWAIT P0, [UR5+0x8], R4 ;  /* 0x00000804ff0075a7 */ /* 0x000e640008001105 */
[----:B-1----:R-:W-:Y:S05]  /*3950*/  @P0 BRA `(.L_x_68) ;  /* 0x0000000000080947 */ /* 0x002fea0003800000 */
[----:B------:R-:W1:Y:S02]  /*3960*/  SYNCS.PHASECHK.TRANS64.TRYWAIT P0, [UR5+0x8], R4 ;  /* 0x00000804ff0075a7 */ /* 0x000e640008001105 */
[----:B-1----:R-:W-:Y:S05]  /*3970*/  @!P0 BRA `(.L_x_69) ;  /* 0x0000005c00b88947 */ /* 0x002fea0003800000 */
.L_x_68:
[----:B------:R-:W2:Y:S01]  /*3980*/  LDS R6, [UR6+0x170] ;  /* 0x00017006ff067984 */ /* 0x000ea20008000800 */
[----:B-1----:R-:W-:Y:S02]  /*3990*/  HFMA2 R0, -RZ, RZ, 0, 5.9604644775390625e-08 ;  /* 0x00000001ff007431 */ /* 0x002fe400000001ff */
[----:B------:R-:W-:Y:S01]  /*39a0*/  IMAD.MOV.U32 R4, RZ, RZ, 0xffff ;  /* 0x0000ffffff047424 */ /* 0x000fe200078e00ff */
[----:B------:R-:W-:Y:S01]  /*39b0*/  UPRMT UR4, UR48, 0x654, UR7 ;  /* 0x0000065430047896 */ /* 0x000fe20008000007 */
[----:B--2---:R-:W-:-:S03]  /*39c0*/  IMAD.SHL.U32 R5, R6, 0x20, RZ ;  /* 0x0000002006057824 */ /* 0x004fc600078e00ff */
[-C--:B------:R-:W-:Y:S02]  /*39d0*/  SHF.L.U32 R4, R4, R6.reuse, RZ ;  /* 0x0000000604047219 */ /* 0x080fe400000006ff */
[----:B------:R-:W-:Y:S01]  /*39e0*/  SHF.L.U32 R6, R0, R6, RZ ;  /* 0x0000000600067219 */ /* 0x000fe200000006ff */
[----:B------:R2:W-:Y:S04]  /*39f0*/  STS [UR6+0x170], R5 ;  /* 0x00017005ff007988 */ /* 0x0005e80008000806 */
[----:B------:R2:W-:Y:S04]  /*3a00*/  ATOMS.OR RZ, [UR5+0x14], R4 ;  /* 0x00001404ffff798c */ /* 0x0005e8000b000005 */
[----:B------:R2:W-:Y:S01]  /*3a10*/  ATOMS.OR RZ, [UR5+0x18], R6 ;  /* 0x00001806ffff798c */ /* 0x0005e2000b000005 */
[----:B------:R-:W-:Y:S03]  /*3a20*/  SYNCS.ARRIVE.TRANS64.RED.A1T0 RZ, [UR4], RZ ;  /* 0x000000ffffff79a7 */ /* 0x000fe60008100404 */
[----:B------:R2:W-:Y:S01]  /*3a30*/  ATOMS.XOR RZ, [UR5+0x10], R0 ;  /* 0x00001000ffff798c */ /* 0x0005e2000b800005 */
[----:B------:R-:W-:Y:S05]  /*3a40*/  BRA `(.L_x_66) ;  /* 0x0000000000107947 */ /* 0x000fea0003800000 */
.L_x_59:
[----:B------:R-:W-:Y:S02]  /*3a50*/  MOV R0, 0xffffffff ;  /* 0xffffffff00007802 */ /* 0x000fe40000000f00 */
[----:B------:R-:W-:-:S03]  /*3a60*/  MOV R4, 0x3a90 ;  /* 0x00003a9000047802 */ /* 0x000fc60000000f00 */
[----:B------:R1:W-:Y:S04]  /*3a70*/  STS [UR6+0x170], R0 ;  /* 0x00017000ff007988 */ /* 0x0003e80008000806 */
[----:B-1---5:R-:W-:Y:S05]  /*3a80*/  CALL.REL.NOINC `($__internal_1_$__cuda_sm10x_tcgen05_guardrail_trap_phase_invalid_during_alloc) ;  /* 0x00000064008c7944 */ /* 0x022fea0003c00000 */
.L_x_66:
[----:B------:R-:W-:Y:S05]  /*3a90*/  WARPSYNC.ALL ;  /* 0x0000000000007948 */ /* 0x000fea0003800000 */
[----:B------:R-:W3:Y:S01]  /*3aa0*/  S2UR UR4, SR_CgaCtaId ;  /* 0x00000000000479c3 */ /* 0x000ee20000008800 */
[----:B------:R-:W-:Y:S01]  /*3ab0*/  UMOV UR26, 0x400 ;  /* 0x00000400001a7882 */ /* 0x000fe20000000000 */
[----:B------:R-:W-:-:S06]  /*3ac0*/  NOP ;  /* 0x0000000000007918 */ /* 0x000fcc0000000000 */
[----:B------:R-:W-:Y:S06]  /*3ad0*/  BAR.ARV 0x6, 0xa0 ;  /* 0x0182800000007b1d */ /* 0x000fec0000002000 */
[----:B------:R-:W4:Y:S01]  /*3ae0*/  LDCU UR6, c[0x0][0x38c] ;  /* 0x00007180ff0677ac */ /* 0x000f220008000800 */
[----:B------:R-:W-:Y:S01]  /*3af0*/  LOP3.LUT R3, R3, 0xffff, RZ, 0xc0, !PT ;  /* 0x0000ffff03037812 */ /* 0x000fe200078ec0ff */
[----:B-1----:R-:W-:Y:S01]  /*3b00*/  IMAD.MOV.U32 R9, RZ, RZ, 0x1 ;  /* 0x00000001ff097424 */ /* 0x002fe200078e00ff */
[----:B------:R-:W-:Y:S01]  /*3b10*/  LOP3.LUT R2, R2, 0xffff, RZ, 0xc0, !PT ;  /* 0x0000ffff02027812 */ /* 0x000fe200078ec0ff */
[----:B------:R-:W-:Y:S01]  /*3b20*/  IMAD.MOV.U32 R8, RZ, RZ, RZ ;  /* 0x000000ffff087224 */ /* 0x000fe200078e00ff */
[----:B------:R-:W-:Y:S01]  /*3b30*/  R2UR UR28, R3 ;  /* 0x00000000031c72ca */ /* 0x000fe200000e0000 */
[----:B------:R-:W-:Y:S01]  /*3b40*/  UMOV UR32, URZ ;  /* 0x000000ff00207c82 */ /* 0x000fe20008000000 */
[----:B------:R-:W-:-:S02]  /*3b50*/  R2UR UR42, R2 ;  /* 0x00000000022a72ca */ /* 0x000fc400000e0000 */
[----:B------:R-:W-:Y:S01]  /*3b60*/  CS2R R2, SRZ ;  /* 0x0000000000027805 */ /* 0x000fe2000001ff00 */
[----:B------:R-:W-:Y:S01]  /*3b70*/  UMOV UR23, URZ ;  /* 0x000000ff00177c82 */ /* 0x000fe20008000000 */
[----:B---3--:R-:W-:Y:S01]  /*3b80*/  ULEA UR26, UR4, UR26, 0x18 ;  /* 0x0000001a041a7291 */ /* 0x008fe2000f8ec0ff */
[----:B------:R-:W-:Y:S01]  /*3b90*/  UMOV UR22, URZ ;  /* 0x000000ff00167c82 */ /* 0x000fe20008000000 */
[----:B------:R-:W-:Y:S02]  /*3ba0*/  UISETP.NE.AND UP3, UPT, UR46, URZ, UPT ;  /* 0x000000ff2e00728c */ /* 0x000fe4000bf65270 */
[----:B------:R-:W-:Y:S02]  /*3bb0*/  UIADD3 UR4, UPT, UPT, UR26, 0x4300, URZ ;  /* 0x000043001a047890 */ /* 0x000fe4000fffe0ff */
[----:B------:R-:W-:-:S03]  /*3bc0*/  UIADD3 UR5, UPT, UPT, UR26, 0x12300, URZ ;  /* 0x000123001a057890 */ /* 0x000fc6000fffe0ff */
[----:B--2---:R-:W1:Y:S01]  /*3bd0*/  LDS R0, [UR26+0x170] ;  /* 0x0001701aff007984 */ /* 0x004e620008000800 */
[----:B----4-:R-:W-:Y:S02]  /*3be0*/  UIADD3 UR6, UPT, UPT, UR6, 0x3f, URZ ;  /* 0x0000003f06067890 */ /* 0x010fe4000fffe0ff */
[----:B------:R-:W-:Y:S02]  /*3bf0*/  USHF.R.U32.HI UR4, URZ, 0x4, UR4 ;  /* 0x00000004ff047899 */ /* 0x000fe40008011604 */
[----:B------:R-:W-:Y:S02]  /*3c00*/  USHF.R.S32.HI UR33, URZ, 0x1f, UR6 ;  /* 0x0000001fff217899 */ /* 0x000fe40008011406 */
[----:B------:R-:W-:Y:S02]  /*3c10*/  USHF.R.U32.HI UR5, URZ, 0x4, UR5 ;  /* 0x00000004ff057899 */ /* 0x000fe40008011605 */
[----:B------:R-:W-:Y:S02]  /*3c20*/  ULEA.HI UR33, UR33, UR6, URZ, 0x6 ;  /* 0x0000000621217291 */ /* 0x000fe4000f8f30ff */
[----:B------:R-:W-:-:S02]  /*3c30*/  ULOP3.LUT UR29, UR4, 0x3fff, URZ, 0xc0, !UPT ;  /* 0x00003fff041d7892 */ /* 0x000fc4000f8ec0ff */
[----:B------:R-:W-:Y:S01]  /*3c40*/  USHF.R.S32.HI UR33, URZ, 0x6, UR33 ;  /* 0x00000006ff217899 */ /* 0x000fe20008011421 */
[----:B------:R-:W-:Y:S01]  /*3c50*/  UMOV UR40, 0x0 ;  /* 0x0000000000287882 */ /* 0x000fe20000000000 */
[----:B------:R-:W-:Y:S02]  /*3c60*/  UMOV UR41, 0x8210010 ;  /* 0x0821001000297882 */ /* 0x000fe40000000000 */
[----:B------:R-:W-:Y:S02]  /*3c70*/  UISETP.LT.AND UP0, UPT, UR33, 0x1, UPT ;  /* 0x000000012100788c */ /* 0x000fe4000bf01270 */
[----:B------:R-:W-:Y:S02]  /*3c80*/  ULOP3.LUT UR30, UR5, 0x3fff, URZ, 0xc0, !UPT ;  /* 0x00003fff051e7892 */ /* 0x000fe4000f8ec0ff */
[----:B------:R-:W-:Y:S02]  /*3c90*/  ULOP3.LUT UR29, UR29, 0x10000, URZ, 0xfc, !UPT ;  /* 0x000100001d1d7892 */ /* 0x000fe4000f8efcff */
[----:B------:R-:W-:Y:S01]  /*3ca0*/  USEL UR43, UR33, 0x1, !UP0 ;  /* 0x00000001212b7887 */ /* 0x000fe2000c000000 */
[----:B------:R-:W-:Y:S01]  /*3cb0*/  UMOV UR38, 0x0 ;  /* 0x0000000000267882 */ /* 0x000fe20000000000 */
[----:B------:R-:W-:Y:S01]  /*3cc0*/  UMOV UR39, 0x8210010 ;  /* 0x0821001000277882 */ /* 0x000fe20000000000 */
[----:B------:R-:W-:Y:S01]  /*3cd0*/  UMOV UR36, 0x0 ;  /* 0x0000000000247882 */ /* 0x000fe20000000000 */
[----:B------:R-:W-:Y:S01]  /*3ce0*/  UMOV UR37, 0x8210010 ;  /* 0x0821001000257882 */ /* 0x000fe20000000000 */
[----:B------:R-:W-:Y:S01]  /*3cf0*/  UMOV UR34, 0x0 ;  /* 0x0000000000227882 */ /* 0x000fe20000000000 */
[----:B------:R-:W-:Y:S01]  /*3d00*/  UMOV UR35, 0x8210010 ;  /* 0x0821001000237882 */ /* 0x000fe20000000000 */
[----:B-1----:R-:W-:-:S15]  /*3d10*/  R2UR UR44, R0 ;  /* 0x00000000002c72ca */ /* 0x002fde00000e0000 */
.L_x_77:
[C---:B------:R-:W-:Y:S02]  /*3d20*/  LEA R0, R8.reuse, UR26, 0x3 ;  /* 0x0000001a08007c11 */ /* 0x040fe4000f8e18ff */
[----:B------:R-:W-:Y:S02]  /*3d30*/  SHF.L.U32 R4, R3, 0x1f, RZ ;  /* 0x0000001f03047819 */ /* 0x000fe400000006ff */
[----:B------:R-:W-:Y:S02]  /*3d40*/  LEA R5, R8, UR26, 0x4 ;  /* 0x0000001a08057c11 */ /* 0x000fe4000f8e20ff */
[----:B------:R-:W1:Y:S02]  /*3d50*/  SYNCS.PHASECHK.TRANS64.TRYWAIT P0, [R0+URZ+0xc0], R4 ;  /* 0x0000c004000075a7 */ /* 0x000e6400080011ff */
[----:B-1-3--:R-:W-:Y:S05]  /*3d60*/  @!P0 BRA `(.L_x_70) ;  /* 0x0000005800d48947 */ /* 0x00afea0003800000 */
.L_x_176:
[----:B-1----:R-:W1:Y:S01]  /*3d70*/  LDS.128 R4, [R5+0x150] ;  /* 0x0001500005047984 */ /* 0x002e620000000c00 */
[----:B------:R-:W-:Y:S02]  /*3d80*/  VIADD R0, R0, 0xd0 ;  /* 0x000000d000007836 */ /* 0x000fe40000000000 */
[----:B------:R-:W-:Y:S01]  /*3d90*/  VIADD R8, R8, 0x1 ;  /* 0x0000000108087836 */ /* 0x000fe20000000000 */
[----:B------:R-:W-:Y:S01]  /*3da0*/  @!PT LDS RZ, [RZ] ;  /* 0x00000000fffff984 */ /* 0x000fe20000000800 */
[----:B------:R-:W-:Y:S01]  /*3db0*/  @!PT LDS RZ, [RZ] ;  /* 0x00000000fffff984 */ /* 0x000fe20000000800 */
[----:B------:R-:W-:Y:S01]  /*3dc0*/  @!PT LDS RZ, [RZ] ;  /* 0x00000000fffff984 */ /* 0x000fe20000000800 */
[----:B------:R-:W-:Y:S01]  /*3dd0*/  @!PT LDS RZ, [RZ] ;  /* 0x00000000fffff984 */ /* 0x000fe20000000800 */
[----:B------:R2:W-:Y:S06]  /*3de0*/  MEMBAR.ALL.CTA ;  /* 0x0000000000007992 */ /* 0x0005ec0000008000 */
[----:B--2---:R-:W2:Y:S01]  /*3df0*/  FENCE.VIEW.ASYNC.S ;  /* 0x00000000000073c6 */ /* 0x004ea20000000000 */
[----:B------:R-:W-:-:S04]  /*3e00*/  PRMT R0, RZ, 0x654, R0 ;  /* 0x00000654ff007816 */ /* 0x000fc80000000000 */
[----:B--2---:R2:W-:Y:S01]  /*3e10*/  SYNCS.ARRIVE.TRANS64.RED.A1T0 RZ, [R0+URZ], RZ ;  /* 0x000000ff00ff79a7 */ /* 0x0045e200081004ff */
[----:B-1----:R-:W-:Y:S01]  /*3e20*/  LOP3.LUT P1, RZ, R6, 0x1, RZ, 0xc0, !PT ;  /* 0x0000000106ff7812 */ /* 0x002fe2000782c0ff */
[----:B--2---:R-:W-:-:S12]  /*3e30*/  BRA.U UP3, `(.L_x_71) ;  /* 0x0000000503087547 */ /* 0x004fd8000b800000 */
[----:B------:R-:W1:Y:S01]  /*3e40*/  LDCU UR4, c[0x0][0x38c] ;  /* 0x00007180ff0477ac */ /* 0x000e620008000800 */
[----:B------:R-:W-:Y:S02]  /*3e50*/  PLOP3.LUT P2, PT, PT, PT, PT, 0x80, 0x8 ;  /* 0x000000000008781c */ /* 0x000fe40003f4f070 */
[----:B------:R-:W-:Y:S01]  /*3e60*/  SHF.L.U32 R4, R9, 0x1f, RZ ;  /* 0x0000001f09047819 */ /* 0x000fe200000006ff */
[----:B------:R-:W-:Y:S02]  /*3e70*/  ULEA UR31, UR32, UR26, 0x3 ;  /* 0x0000001a201f7291 */ /* 0x000fe4000f8e18ff */
[----:B------:R-:W-:Y:S02]  /*3e80*/  ULEA UR11, UR32, UR44, 0x6 ;  /* 0x0000002c200b7291 */ /* 0x000fe4000f8e30ff */
[----:B-1----:R-:W-:-:S06]  /*3e90*/  UISETP.GE.AND UP0, UPT, UR4, 0x1, UPT ;  /* 0x000000010400788c */ /* 0x002fcc000bf06270 */
[----:B------:R-:W-:-:S05]  /*3ea0*/  PLOP3.LUT P0, PT, PT, PT, UP0, 0x80, 0x8 ;  /* 0x000000000008781c */ /* 0x000fca0003f0f008 */
[----:B------:R-:W-:-:S08]  /*3eb0*/  @UP0 ULEA UR4, UR23, UR26, 0x3 ;  /* 0x0000001a17040291 */ /* 0x000fd0000f8e18ff */
[----:B------:R-:W-:-:S04]  /*3ec0*/  @P0 SHF.L.U32 R0, R2, 0x1f, RZ ;  /* 0x0000001f02000819 */ /* 0x000fc800000006ff */
[----:B------:R1:W2:Y:S01]  /*3ed0*/  @P0 SYNCS.PHASECHK.TRANS64.TRYWAIT P2, [UR4], R0 ;  /* 0x00000000ff0005a7 */ /* 0x0002a20008041104 */
[----:B------:R-:W3:Y:S02]  /*3ee0*/  SYNCS.PHASECHK.TRANS64.TRYWAIT P0, [UR31+0x100], R4 ;  /* 0x00010004ff0075a7 */ /* 0x000ee4000800111f */
[----:B-123--:R-:W-:Y:S05]  /*3ef0*/  @!P0 BRA `(.L_x_72) ;  /* 0x0000005800848947 */ /* 0x00efea0003800000 */
.L_x_178:
[----:B------:R-:W-:Y:S01]  /*3f00*/  UMOV UR27, UR22 ;  /* 0x00000016001b7c82 */ /* 0x000fe20008000000 */
[----:B------:R-:W-:Y:S05]  /*3f10*/  BRA.U !UP0, `(.L_x_73) ;  /* 0x0000000108c07547 */ /* 0x000fea000b800000 */
[----:B------:R-:W-:Y:S02]  /*3f20*/  UIADD3 UR27, UPT, UPT, UR43, UR22, URZ ;  /* 0x000000162b1b7290 */ /* 0x000fe4000fffe0ff */
[----:B------:R-:W-:Y:S01]  /*3f30*/  UPLOP3.LUT UP2, UPT, UPT, UPT, UPT, 0x40, 0x4 ;  /* 0x000000000004789c */ /* 0x000fe20003f4e870 */
[----:B------:R-:W-:Y:S01]  /*3f40*/  UMOV UR24, UR33 ;  /* 0x0000002100187c82 */ /* 0x000fe20008000000 */
[----:B------:R-:W-:-:S09]  /*3f50*/  UMOV UR10, UR23 ;  /* 0x00000017000a7c82 */ /* 0x000fd20008000000 */
.L_x_76:
[----:B--2---:R-:W-:Y:S01]  /*3f60*/  ULEA UR5, UR10, UR26, 0x3 ;  /* 0x0000001a0a057291 */ /* 0x004fe2000f8e18ff */
[----:B---3--:R-:W-:Y:S11]  /*3f70*/  @P2 BRA `(.L_x_74) ;  /* 0x00000000000c2947 */ /* 0x008ff60003800000 */
[----:B-1----:R-:W-:Y:S04]  /*3f80*/  SHF.L.U32 R4, R2, 0x1f, RZ ;  /* 0x0000001f02047819 */ /* 0x002fe800000006ff */
[----:B------:R-:W1:Y:S02]  /*3f90*/  SYNCS.PHASECHK.TRANS64.TRYWAIT P0, [UR5], R4 ;  /* 0x00000004ff0075a7 */ /* 0x000e640008001105 */
[----:B-1----:R-:W-:Y:S05]  /*3fa0*/  @!P0 BRA `(.L_x_75) ;  /* 0x0000005800708947 */ /* 0x002fea0003800000 */
.L_x_74:
[----:B------:R-:W-:Y:S01]  /*3fb0*/  UISETP.NE.AND UP0, UPT, UR24, 0x1, UPT ;  /* 0x000000011800788c */ /* 0x000fe2000bf05270 */
[----:B------:R-:W-:Y:S01]  /*3fc0*/  PLOP3.LUT P2, PT, PT, PT, PT, 0x80, 0x8 ;  /* 0x000000000008781c */ /* 0x000fe20003f4f070 */
[----:B------:R-:W-:Y:S02]  /*3fd0*/  UIADD3 UR4, UPT, UPT, UR10, 0x1, URZ ;  /* 0x000000010a047890 */ /* 0x000fe4000fffe0ff */
[----:B------:R-:W-:Y:S02]  /*3fe0*/  UIADD3 UR25, UPT, UPT, UR5, 0x38, URZ ;  /* 0x0000003805197890 */ /* 0x000fe4000fffe0ff */
[----:B------:R-:W-:Y:S01]  /*3ff0*/  UISETP.NE.AND UP1, UPT, UR4, 0x7, UPT ;  /* 0x000000070400788c */ /* 0x000fe2000bf25270 */
[----:B------:R-:W-:Y:S01]  /*4000*/  PLOP3.LUT P0, PT, PT, PT, UP0, 0x80, 0x8 ;  /* 0x000000000008781c */ /* 0x000fe20003f0f008 */
[----:B------:R-:W-:Y:S02]  /*4010*/  UIADD3 UR22, UPT, UPT, UR22, 0x1, URZ ;  /* 0x0000000116167890 */ /* 0x000fe4000fffe0ff */
[----:B------:R-:W-:Y:S02]  /*4020*/  USEL UR6, URZ, 0x1, UP1 ;  /* 0x00000001ff067887 */ /* 0x000fe40008800000 */
[----:B------:R-:W-:Y:S02]  /*4030*/  USEL UR23, UR4, URZ, UP1 ;  /* 0x000000ff04177287 */ /* 0x000fe40008800000 */
[----:B------:R-:W-:Y:S02]  /*4040*/  UIADD3 UR24, UPT, UPT, UR24, -0x1, URZ ;  /* 0xffffffff18187890 */ /* 0x000fe4000fffe0ff */
[----:B------:R-:W-:Y:S01]  /*4050*/  @UP0 ULEA UR4, UR23, UR26, 0x3 ;  /* 0x0000001a17040291 */ /* 0x000fe2000f8e18ff */
[----:B------:R-:W-:Y:S01]  /*4060*/  LOP3.LUT R2, R2, UR6, RZ, 0x3c, !PT ;  /* 0x0000000602027c12 */ /* 0x000fe2000f8e3cff */
[----:B------:R-:W-:Y:S02]  /*4070*/  ULEA UR6, UR10, UR30, 0x9 ;  /* 0x0000001e0a067291 */ /* 0x000fe4000f8e48ff */
[----:B------:R-:W-:Y:S01]  /*4080*/  UISETP.NE.AND UP0, UPT, UR22, UR27, UPT ;  /* 0x0000001b1600728c */ /* 0x000fe2000bf05270 */
[----:B-1----:R-:W-:Y:S01]  /*4090*/  @P0 SHF.L.U32 R0, R2, 0x1f, RZ ;  /* 0x0000001f02000819 */ /* 0x002fe200000006ff */
[----:B------:R-:W-:Y:S02]  /*40a0*/  UIADD3 UR20, UPT, UPT, UR6, 0x80, URZ ;  /* 0x0000008006147890 */ /* 0x000fe4000fffe0ff */
[----:B------:R-:W-:Y:S01]  /*40b0*/  UIADD3 UR16, UPT, UPT, UR6, 0x100, URZ ;  /* 0x0000010006107890 */ /* 0x000fe2000fffe0ff */
[----:B------:R2:W3:Y:S01]  /*40c0*/  @P0 SYNCS.PHASECHK.TRANS64.TRYWAIT P2, [UR4], R0 ;  /* 0x00000000ff0005a7 */ /* 0x0004e20008041104 */
[----:B------:R-:W-:Y:S02]  /*40d0*/  ULEA UR4, UR10, UR29, 0x9 ;  /* 0x0000001d0a047291 */ /* 0x000fe4000f8e48ff */
[----:B------:R-:W-:Y:S02]  /*40e0*/  UIADD3 UR12, UPT, UPT, UR6, 0x180, URZ ;  /* 0x00000180060c7890 */ /* 0x000fe4000fffe0ff */
[----:B------:R-:W-:Y:S02]  /*40f0*/  UIADD3 UR18, UPT, UPT, UR4, 0x2, URZ ;  /* 0x0000000204127890 */ /* 0x000fe4000fffe0ff */
[----:B------:R-:W-:Y:S02]  /*4100*/  UIADD3 UR14, UPT, UPT, UR4, 0x4, URZ ;  /* 0x00000004040e7890 */ /* 0x000fe4000fffe0ff */
[----:B------:R-:W-:Y:S01]  /*4110*/  UIADD3 UR8, UPT, UPT, UR4, 0x6, URZ ;  /* 0x0000000604087890 */ /* 0x000fe2000fffe0ff */
[----:B------:R-:W-:Y:S01]  /*4120*/  UMOV UR7, 0x40004040 ;  /* 0x4000404000077882 */ /* 0x000fe20000000000 */
[----:B------:R-:W-:Y:S01]  /*4130*/  UMOV UR5, 0x40004040 ;  /* 0x4000404000057882 */ /* 0x000fe20000000000 */
[----:B------:R-:W-:Y:S01]  /*4140*/  UMOV UR21, 0x40004040 ;  /* 0x4000404000157882 */ /* 0x000fe20000000000 */
[----:B------:R2:W-:Y:S01]  /*4150*/  UTCHMMA.2CTA gdesc[UR4], gdesc[UR6], tmem[UR11], tmem[UR40], idesc[UR41], UP2 ;  /* 0x00ff2806040075ea */ /* 0x0005e2000920000b */
[----:B------:R-:W-:Y:S01]  /*4160*/  UPLOP3.LUT UP2, UPT, UPT, UPT, UPT, 0x80, 0x8 ;  /* 0x000000000008789c */ /* 0x000fe20003f4f070 */
[----:B------:R-:W-:Y:S01]  /*4170*/  UMOV UR19, 0x40004040 ;  /* 0x4000404000137882 */ /* 0x000fe20000000000 */
[----:B------:R-:W-:Y:S01]  /*4180*/  UMOV UR17, 0x40004040 ;  /* 0x4000404000117882 */ /* 0x000fe20000000000 */
[----:B------:R2:W-:Y:S01]  /*4190*/  UTCHMMA.2CTA gdesc[UR18], gdesc[UR20], tmem[UR11], tmem[UR38], idesc[UR39], UPT ;  /* 0x00ff2614120075ea */ /* 0x0005e2000ba0000b */
[----:B------:R-:W-:Y:S01]  /*41a0*/  UMOV UR15, 0x40004040 ;  /* 0x40004040000f7882 */ /* 0x000fe20000000000 */
[----:B------:R-:W-:Y:S01]  /*41b0*/  UMOV UR13, 0x40004040 ;  /* 0x40004040000d7882 */ /* 0x000fe20000000000 */
[----:B------:R-:W-:Y:S01]  /*41c0*/  UMOV UR9, 0x40004040 ;  /* 0x4000404000097882 */ /* 0x000fe20000000000 */
[----:B------:R2:W-:Y:S01]  /*41d0*/  UTCHMMA.2CTA gdesc[UR14], gdesc[UR16], tmem[UR11], tmem[UR36], idesc[UR37], UPT ;  /* 0x00ff24100e0075ea */ /* 0x0005e2000ba0000b */
[----:B------:R2:W-:Y:S01]  /*41e0*/  UTCHMMA.2CTA gdesc[UR8], gdesc[UR12], tmem[UR11], tmem[UR34], idesc[UR35], UPT ;  /* 0x00ff220c080075ea */ /* 0x0005e2000ba0000b */
[----:B------:R2:W-:Y:S01]  /*41f0*/  UTCBAR.2CTA.MULTICAST [UR25], URZ, UR28 ;  /* 0x000000ff190073e9 */ /* 0x0005e2000820081c */
[----:B------:R-:W-:Y:S01]  /*4200*/  UMOV UR10, UR23 ;  /* 0x00000017000a7c82 */ /* 0x000fe20008000000 */
[----:B------:R-:W-:Y:S05]  /*4210*/  BRA.U UP0, `(.L_x_76) ;  /* 0xfffffffd00507547 */ /* 0x000fea000b83ffff */
.L_x_73:
[----:B--2---:R-:W-:Y:S01]  /*4220*/  UIADD3 UR4, UPT, UPT, UR31, 0xe0, URZ ;  /* 0x000000e01f047890 */ /* 0x004fe2000fffe0ff */
[----:B------:R-:W-:-:S08]  /*4230*/  UMOV UR22, UR27 ;  /* 0x0000001b00167c82 */ /* 0x000fd00008000000 */
[----:B------:R2:W-:Y:S01]  /*4240*/  UTCBAR.2CTA.MULTICAST [UR4], URZ, UR42 ;  /* 0x000000ff040073e9 */ /* 0x0005e2000820082a */
[----:B------:R-:W-:Y:S02]  /*4250*/  NOP ;  /* 0x0000000000007918 */ /* 0x000fe40000000000 */
.L_x_71:
[----:B--2---:R-:W-:Y:S01]  /*4260*/  UIADD3 UR4, UPT, UPT, UR32, 0x1, URZ ;  /* 0x0000000120047890 */ /* 0x004fe2000fffe0ff */
[----:B------:R-:W-:-:S03]  /*4270*/  ISETP.NE.AND P0, PT, R8, 0x2, PT ;  /* 0x000000020800780c */ /* 0x000fc60003f05270 */
[----:B------:R-:W-:Y:S01]  /*4280*/  UISETP.NE.AND UP0, UPT, UR4, 0x4, UPT ;  /* 0x000000040400788c */ /* 0x000fe2000bf05270 */
[----:B-1----:R-:W-:Y:S02]  /*4290*/  SEL R0, RZ, 0x1, P0 ;  /* 0x00000001ff007807 */ /* 0x002fe40000000000 */
[----:B------:R-:W-:Y:S01]  /*42a0*/  SEL R8, R8, RZ, P0 ;  /* 0x000000ff08087207 */ /* 0x000fe20000000000 */
[----:B------:R-:W-:Y:S01]  /*42b0*/  USEL UR5, URZ, 0x1, UP0 ;  /* 0x00000001ff057887 */ /* 0x000fe20008000000 */
[----:B------:R-:W-:Y:S01]  /*42c0*/  LOP3.LUT R3, R3, R0, RZ, 0x3c, !PT ;  /* 0x0000000003037212 */ /* 0x000fe200078e3cff */
[----:B------:R-:W-:-:S04]  /*42d0*/  USEL UR32, UR4, URZ, UP0 ;  /* 0x000000ff04207287 */ /* 0x000fc80008000000 */
[----:B------:R-:W-:Y:S01]  /*42e0*/  LOP3.LUT R9, R9, UR5, RZ, 0x3c, !PT ;  /* 0x0000000509097c12 */ /* 0x000fe2000f8e3cff */
[----:B------:R-:W-:Y:S07]  /*42f0*/  @P1 BRA `(.L_x_77) ;  /* 0xfffffff800881947 */ /* 0x000fee000383ffff */
[----:B------:R-:W1:Y:S01]  /*4300*/  S2UR UR8, SR_CgaCtaId ;  /* 0x00000000000879c3 */ /* 0x000e620000008800 */
[----:B------:R-:W-:Y:S01]  /*4310*/  ELECT P0, URZ, PT ;  /* 0x0000000000ff782f */ /* 0x000fe20003800000 */
[----:B------:R-:W-:Y:S01]  /*4320*/  HFMA2 R0, -RZ, RZ, 0, 5.9604644775390625e-08 ;  /* 0x00000001ff007431 */ /* 0x000fe200000001ff */
[----:B------:R-:W-:-:S05]  /*4330*/  UMOV UR4, 0x40 ;  /* 0x0000004000047882 */ /* 0x000fca0000000000 */
[----:B------:R-:W-:Y:S01]  /*4340*/  UVIRTCOUNT.DEALLOC.SMPOOL 0x80 ;  /* 0x000000800000784c */ /* 0x000fe20000000000 */
[----:B------:R-:W-:Y:S02]  /*4350*/  UISETP.NE.AND UP1, UPT, UR46, URZ, UPT ;  /* 0x000000ff2e00728c */ /* 0x000fe4000bf25270 */
[----:B-1----:R-:W-:-:S09]  /*4360*/  ULEA UR8, UR8, UR4, 0x18 ;  /* 0x0000000408087291 */ /* 0x002fd2000f8ec0ff */
[----:B------:R1:W-:Y:S01]  /*4370*/  @P0 STS.U8 [UR8+0x1c], R0 ;  /* 0x00001c00ff000988 */ /* 0x0003e20008000008 */
[----:B------:R-:W-:Y:S05]  /*4380*/  BRA.U UP1, `(.L_x_78) ;  /* 0x0000000101a07547 */ /* 0x000fea000b800000 */
[----:B------:R-:W-:Y:S01]  /*4390*/  UIADD3 UR7, UPT, UPT, UR26, 0x100, URZ ;  /* 0x000001001a077890 */ /* 0x000fe2000fffe0ff */
[----:B------:R-:W-:-:S03]  /*43a0*/  SHF.L.U32 R2, R9, 0x1f, RZ ;  /* 0x0000001f09027819 */ /* 0x000fc600000006ff */
[----:B------:R-:W-:-:S09]  /*43b0*/  ULEA UR4, UR32, UR7, 0x3 ;  /* 0x0000000720047291 */ /* 0x000fd2000f8e18ff */
[----:B------:R-:W2:Y:S02]  /*43c0*/  SYNCS.PHASECHK.TRANS64.TRYWAIT P0, [UR4], R2 ;  /* 0x00000002ff0075a7 */ /* 0x000ea40008001104 */
[----:B--2---:R-:W-:Y:S05]  /*43d0*/  @!P0 BRA `(.L_x_79) ;  /* 0x00000054007c8947 */ /* 0x004fea0003800000 */
.L_x_181:
        /* <DEDUP_REMOVED lines=9> */
.L_x_183:
        /* <DEDUP_REMOVED lines=9> */
.L_x_185:
[----:B------:R-:W-:-:S04]  /*4500*/  UIADD3 UR4, UPT, UPT, UR4, 0x1, URZ ;  /* 0x0000000104047890 */ /* 0x000fc8000fffe0ff */
[----:B------:R-:W-:-:S04]  /*4510*/  UISETP.NE.AND UP0, UPT, UR4, 0x4, UPT ;  /* 0x000000040400788c */ /* 0x000fc8000bf05270 */
[----:B------:R-:W-:Y:S02]  /*4520*/  USEL UR5, URZ, 0x1, UP0 ;  /* 0x00000001ff057887 */ /* 0x000fe40008000000 */
[----:B------:R-:W-:-:S04]  /*4530*/  USEL UR4, UR4, URZ, UP0 ;  /* 0x000000ff04047287 */ /* 0x000fc80008000000 */
[----:B------:R-:W-:Y:S01]  /*4540*/  ULEA UR4, UR4, UR7, 0x3 ;  /* 0x0000000704047291 */ /* 0x000fe2000f8e18ff */
[----:B------:R-:W-:-:S04]  /*4550*/  LOP3.LUT R2, R2, UR5, RZ, 0x3c, !PT ;  /* 0x0000000502027c12 */ /* 0x000fc8000f8e3cff */
[----:B------:R-:W-:Y:S01]  /*4560*/  SHF.L.U32 R2, R2, 0x1f, RZ ;  /* 0x0000001f02027819 */ /* 0x000fe200000006ff */
[----:B-1----:R-:W-:-:S04]  /*4570*/  IMAD.U32 R0, RZ, RZ, UR4 ;  /* 0x00000004ff007e24 */ /* 0x002fc8000f8e00ff */
[----:B------:R1:W2:Y:S03]  /*4580*/  SYNCS.PHASECHK.TRANS64.TRYWAIT P0, [R0+URZ], R2 ;  /* 0x00000002000075a7 */ /* 0x0002a600080011ff */
[----:B--2---:R-:W-:Y:S05]  /*4590*/  @!P0 NANOSLEEP.SYNCS 0x989680 ;  /* 0x009896800000895d */ /* 0x004fea0003900000 */
[----:B------:R-:W2:Y:S02]  /*45a0*/  @!P0 SYNCS.PHASECHK.TRANS64 P0, [R0+URZ], R2 ;  /* 0x00000002000085a7 */ /* 0x000ea400080010ff */
[----:B--2---:R-:W-:Y:S05]  /*45b0*/  @P0 BRA `(.L_x_82) ;  /* 0x0000000000200947 */ /* 0x004fea0003800000 */
.L_x_83:
[----:B--2---:R2:W4:Y:S02]  /*45c0*/  SYNCS.PHASECHK.TRANS64.TRYWAIT P0, [R0+URZ], R2 ;  /* 0x00000002000075a7 */ /* 0x00452400080011ff */
[----:B----4-:R-:W-:Y:S05]  /*45d0*/  @!P0 NANOSLEEP.SYNCS 0x989680 ;  /* 0x009896800000895d */ /* 0x010fea0003900000 */
[----:B------:R-:W4:Y:S02]  /*45e0*/  @!P0 SYNCS.PHASECHK.TRANS64 P0, [R0+URZ], R2 ;  /* 0x00000002000085a7 */ /* 0x000f2400080010ff */
[----:B----4-:R-:W-:Y:S05]  /*45f0*/  @!P0 BRA `(.L_x_83) ;  /* 0xfffffffc00f08947 */ /* 0x010fea000383ffff */
[----:B------:R-:W-:Y:S05]  /*4600*/  BRA `(.L_x_82) ;  /* 0x00000000000c7947 */ /* 0x000fea0003800000 */
.L_x_78:
[----:B------:R-:W-:-:S04]  /*4610*/  UIADD3 UR4, UPT, UPT, UR26, 0x140, URZ ;  /* 0x000001401a047890 */ /* 0x000fc8000fffe0ff */
[----:B------:R-:W-:-:S09]  /*4620*/  UPRMT UR4, UR48, 0x654, UR4 ;  /* 0x0000065430047896 */ /* 0x000fd20008000004 */
[----:B------:R-:W-:Y:S03]  /*4630*/  SYNCS.ARRIVE.TRANS64.RED.A1T0 RZ, [UR4], RZ ;  /* 0x000000ffffff79a7 */ /* 0x000fe60008100404 */
.L_x_82:
[----:B-12---:R-:W-:Y:S01]  /*4640*/  SHF.L.U32 R2, RZ, 0x1f, RZ ;  /* 0x0000001fff027819 */ /* 0x006fe200000006ff */
[----:B------:R-:W-:Y:S01]  /*4650*/  UIADD3 UR4, UPT, UPT, UR26, 0x140, URZ ;  /* 0x000001401a047890 */ /* 0x000fe2000fffe0ff */
[----:B------:R-:W-:Y:S02]  /*4660*/  PLOP3.LUT P0, PT, PT, PT, UP1, 0x80, 0x8 ;  /* 0x000000000008781c */ /* 0x000fe40003f0f018 */
[----:B------:R-:W1:Y:S02]  /*4670*/  SYNCS.PHASECHK.TRANS64.TRYWAIT P1, [UR26+0x140], R2 ;  /* 0x00014002ff0075a7 */ /* 0x000e64000802111a */
[----:B-1----:R-:W-:Y:S09]  /*4680*/  @!P1 BRA `(.L_x_84) ;  /* 0x0000005400189947 */ /* 0x002ff20003800000 */
.L_x_187:
[----:B------:R-:W-:Y:S01]  /*4690*/  @!UP1 UPRMT UR4, UR48, 0x654, UR4 ;  /* 0x0000065430049896 */ /* 0x000fe20008000004 */
[----:B------:R-:W-:Y:S01]  /*46a0*/  UMOV UR5, 0xffff ;  /* 0x0000ffff00057882 */ /* 0x000fe20000000000 */
[----:B------:R-:W-:-:S07]  /*46b0*/  UMOV UR6, 0x1 ;  /* 0x0000000100067882 */ /* 0x000fce0000000000 */
[----:B------:R-:W-:Y:S01]  /*46c0*/  @!P0 SYNCS.ARRIVE.TRANS64.RED.A1T0 RZ, [UR4], RZ ;  /* 0x000000ffffff89a7 */ /* 0x000fe20008100404 */
[----:B------:R-:W-:Y:S01]  /*46d0*/  NOP ;  /* 0x0000000000007918 */ /* 0x000fe20000000000 */
[----:B-1----:R-:W1:Y:S01]  /*46e0*/  LDS R0, [UR8+0x14] ;  /* 0x00001408ff007984 */ /* 0x002e620008000800 */
[----:B------:R-:W-:-:S04]  /*46f0*/  ULOP3.LUT UR4, UR44, 0xffff, URZ, 0xc0, !UPT ;  /* 0x0000ffff2c047892 */ /* 0x000fc8000f8ec0ff */
[----:B------:R-:W-:-:S04]  /*4700*/  USHF.R.U32.HI UR4, URZ, 0x5, UR4 ;  /* 0x00000005ff047899 */ /* 0x000fc80008011604 */
[----:B------:R-:W-:Y:S02]  /*4710*/  USHF.L.U32 UR5, UR5, UR4, URZ ;  /* 0x0000000405057299 */ /* 0x000fe400080006ff */
[----:B------:R-:W-:-:S04]  /*4720*/  USHF.L.U32 UR4, UR6, UR4, URZ ;  /* 0x0000000406047299 */ /* 0x000fc800080006ff */
[----:B-1----:R-:W-:-:S04]  /*4730*/  LOP3.LUT R0, R0, UR5, RZ, 0xc0, !PT ;  /* 0x0000000500007c12 */ /* 0x002fc8000f8ec0ff */
[----:B------:R-:W-:-:S13]  /*4740*/  ISETP.NE.AND P0, PT, R0, UR5, PT ;  /* 0x0000000500007c0c */ /* 0x000fda000bf05270 */
[----:B------:R-:W-:Y:S05]  /*4750*/  @P0 BRA `(.L_x_85) ;  /* 0x0000000000580947 */ /* 0x000fea0003800000 */
[----:B------:R-:W1:Y:S02]  /*4760*/  LDS R0, [UR8+0x18] ;  /* 0x00001808ff007984 */ /* 0x000e640008000800 */
[----:B-1----:R-:W-:-:S04]  /*4770*/  LOP3.LUT R0, R0, UR4, RZ, 0xc0, !PT ;  /* 0x0000000400007c12 */ /* 0x002fc8000f8ec0ff */
[----:B------:R-:W-:-:S13]  /*4780*/  ISETP.NE.AND P0, PT, R0, UR4, PT ;  /* 0x0000000400007c0c */ /* 0x000fda000bf05270 */
[----:B------:R-:W-:Y:S05]  /*4790*/  @P0 BRA `(.L_x_86) ;  /* 0x00000000003c0947 */ /* 0x000fea0003800000 */
[----:B------:R-:W1:Y:S01]  /*47a0*/  S2R R2, SR_LANEID ;  /* 0x0000000000027919 */ /* 0x000e620000000000 */
[----:B------:R-:W-:-:S06]  /*47b0*/  ULOP3.LUT UR5, URZ, UR5, URZ, 0x33, !UPT ;  /* 0x00000005ff057292 */ /* 0x000fcc000f8e33ff */
[----:B------:R-:W-:-:S04]  /*47c0*/  IMAD.U32 R0, RZ, RZ, UR5 ;  /* 0x00000005ff007e24 */ /* 0x000fc8000f8e00ff */
[----:B------:R2:W4:Y:S02]  /*47d0*/  REDUX UR7, R0 ;  /* 0x00000000000773c4 */ /* 0x0005240000000000 */
[----:B------:R1:W-:Y:S01]  /*47e0*/  UTCATOMSWS.AND URZ, UR5 ;  /* 0x0000000500ff79e3 */ /* 0x0003e20008000000 */
[----:B--2---:R-:W-:Y:S01]  /*47f0*/  LOP3.LUT R0, RZ, UR4, RZ, 0x33, !PT ;  /* 0x00000004ff007c12 */ /* 0x004fe2000f8e33ff */
[----:B------:R-:W-:Y:S02]  /*4800*/  VOTEU.ANY UR4, UPT, PT ;  /* 0x0000000000047886 */ /* 0x000fe400038e0100 */
[----:B------:R-:W-:Y:S02]  /*4810*/  UFLO.U32 UR4, UR4 ;  /* 0x00000004000472bd */ /* 0x000fe400080e0000 */
[----:B------:R-:W2:Y:S04]  /*4820*/  REDUX UR6, R0 ;  /* 0x00000000000673c4 */ /* 0x000ea80000000000 */
[----:B-1----:R-:W-:-:S02]  /*4830*/  ISETP.EQ.U32.AND P0, PT, R2, UR4, PT ;  /* 0x0000000402007c0c */ /* 0x002fc4000bf02070 */
[----:B----4-:R-:W-:-:S11]  /*4840*/  MOV R2, UR7 ;  /* 0x0000000700027c02 */ /* 0x010fd60008000f00 */
[----:B------:R1:W-:Y:S01]  /*4850*/  @P0 ATOMS.AND RZ, [UR8+0x14], R2 ;  /* 0x00001402ffff098c */ /* 0x0003e2000a800008 */
[----:B--2---:R-:W-:-:S05]  /*4860*/  IMAD.U32 R0, RZ, RZ, UR6 ;  /* 0x00000006ff007e24 */ /* 0x004fca000f8e00ff */
[----:B------:R1:W-:Y:S01]  /*4870*/  @P0 ATOMS.AND RZ, [UR8+0x18], R0 ;  /* 0x00001800ffff098c */ /* 0x0003e2000a800008 */
[----:B------:R-:W-:Y:S05]  /*4880*/  BRA `(.L_x_87) ;  /* 0x0000000000147947 */ /* 0x000fea0003800000 */
.L_x_86:
[----:B------:R-:W-:Y:S02]  /*4890*/  MOV R2, 0x48b0 ;  /* 0x000048b000027802 */ /* 0x000fe40000000f00 */
[----:B---3-5:R-:W-:Y:S05]  /*48a0*/  CALL.REL.NOINC `($__internal_0_$__cuda_sm10x_tcgen05_guardrail_trap_col_being_dealloced_not_returned_by_alloc) ;  /* 0x0000005400f87944 */ /* 0x028fea0003c00000 */
[----:B------:R-:W-:Y:S05]  /*48b0*/  BRA `(.L_x_87) ;  /* 0x0000000000087947 */ /* 0x000fea0003800000 */
.L_x_85:
[----:B------:R-:W-:Y:S02]  /*48c0*/  MOV R2, 0x48e0 ;  /* 0x000048e000027802 */ /* 0x000fe40000000f00 */
[----:B---3-5:R-:W-:Y:S05]  /*48d0*/  CALL.REL.NOINC `($__internal_2_$__cuda_sm10x_tcgen05_guardrail_trap_unallocated_columns_being_dealloced) ;  /* 0x0000005800047944 */ /* 0x028fea0003c00000 */
.L_x_87:
[----:B------:R-:W-:Y:S01]  /*48e0*/  NOP ;  /* 0x0000000000007918 */ /* 0x000fe20000000000 */
[----:B------:R-:W-:Y:S05]  /*48f0*/  EXIT ;  /* 0x000000000000794d */ /* 0x000fea0003800000 */
.L_x_58:
[----:B------:R-:W-:-:S09]  /*4900*/  UISETP.NE.OR UP0, UPT, UR25, 0x3, !UP3 ;  /* 0x000000031900788c */ /* 0x000fd2000df05670 */
[----:B------:R-:W-:Y:S05]  /*4910*/  BRA.U UP0, `(.L_x_88) ;  /* 0x0000001100b87547 */ /* 0x000fea000b800000 */
[----:B------:R-:W1:Y:S01]  /*4920*/  LDCU UR31, c[0x0][0x370] ;  /* 0x00006e00ff1f77ac */ /* 0x000e620008000800 */
[----:B------:R-:W2:Y:S01]  /*4930*/  LDC.64 R16, c[0x0][0x348] ;  /* 0x0000d200ff107b82 */ /* 0x000ea20000000a00 */
[----:B------:R-:W-:Y:S02]  /*4940*/  HFMA2 R13, -RZ, RZ, 0, 0 ;  /* 0x00000000ff0d7431 */ /* 0x000fe400000001ff */
[----:B------:R-:W-:Y:S01]  /*4950*/  IMAD.MOV.U32 R15, RZ, RZ, 0x1 ;  /* 0x00000001ff0f7424 */ /* 0x000fe200078e00ff */
[----:B------:R-:W1:Y:S01]  /*4960*/  LDCU.128 UR48, c[0x0][0xb10] ;  /* 0x00016200ff3077ac */ /* 0x000e620008000c00 */
[----:B------:R-:W-:Y:S01]  /*4970*/  IMAD.MOV.U32 R14, RZ, RZ, RZ ;  /* 0x000000ffff0e7224 */ /* 0x000fe200078e00ff */
[----:B------:R-:W-:Y:S01]  /*4980*/  MOV R7, 0x1000 ;  /* 0x0000100000077802 */ /* 0x000fe20000000f00 */
[----:B------:R-:W3:Y:S01]  /*4990*/  LDCU UR30, c[0x0][0x374] ;  /* 0x00006e80ff1e77ac */ /* 0x000ee20008000800 */
[----:B------:R-:W4:Y:S01]  /*49a0*/  LDC.64 R2, c[0x0][0x888] ;  /* 0x00022200ff027b82 */ /* 0x000f220000000a00 */
[----:B------:R-:W3:Y:S01]  /*49b0*/  LDCU UR15, c[0x0][0xb0c] ;  /* 0x00016180ff0f77ac */ /* 0x000ee20008000800 */
[----:B------:R-:W2:Y:S06]  /*49c0*/  LDCU UR46, c[0x0][0xb20] ;  /* 0x00016400ff2e77ac */ /* 0x000eac0008000800 */
[----:B------:R-:W4:Y:S01]  /*49d0*/  LDC.64 R4, c[0x0][0x890] ;  /* 0x00022400ff047b82 */ /* 0x000f220000000a00 */
[----:B------:R-:W2:Y:S01]  /*49e0*/  LDCU UR4, c[0x0][0xb30] ;  /* 0x00016600ff0477ac */ /* 0x000ea20008000800 */
[----:B------:R-:W-:Y:S01]  /*49f0*/  UMOV UR21, 0x400 ;  /* 0x0000040000157882 */ /* 0x000fe20000000000 */
[----:B-1----:R-:W-:-:S02]  /*4a00*/  UIMAD.WIDE.U32 UR6, UR31, UR48, URZ ;  /* 0x000000301f0672a5 */ /* 0x002fc4000f8e00ff */
[----:B---3--:R-:W-:Y:S02]  /*4a10*/  UIMAD.WIDE.U32 UR8, UR30, UR51, URZ ;  /* 0x000000331e0872a5 */ /* 0x008fe4000f8e00ff */
[----:B------:R-:W-:Y:S02]  /*4a20*/  ULEA UR21, UR47, UR21, 0x18 ;  /* 0x000000152f157291 */ /* 0x000fe4000f8ec0ff */
[----:B------:R-:W-:Y:S02]  /*4a30*/  UPLOP3.LUT UP2, UPT, UPT, UPT, UPT, 0x40, 0x4 ;  /* 0x000000000004789c */ /* 0x000fe40003f4e870 */
[----:B------:R-:W-:Y:S01]  /*4a40*/  UIADD3 UR37, UPT, UPT, UR21, 0x88, URZ ;  /* 0x0000008815257890 */ /* 0x000fe2000fffe0ff */
[----:B------:R-:W-:Y:S01]  /*4a50*/  UMOV UR6, UR7 ;  /* 0x0000000700067c82 */ /* 0x000fe20008000000 */
[----:B------:R-:W-:Y:S01]  /*4a60*/  UMOV UR38, UR9 ;  /* 0x0000000900267c82 */ /* 0x000fe20008000000 */
[----:B------:R-:W-:Y:S02]  /*4a70*/  UISETP.GE.AND UP0, UPT, UR45, 0x1, UPT ;  /* 0x000000012d00788c */ /* 0x000fe4000bf06270 */
[----:B------:R-:W-:Y:S01]  /*4a80*/  UISETP.NE.AND UP4, UPT, UR45, 0x1, UPT ;  /* 0x000000012d00788c */ /* 0x000fe2000bf85270 */
[----:B------:R-:W1:Y:S01]  /*4a90*/  LDCU.64 UR22, c[0x0][0xb28] ;  /* 0x00016500ff1677ac */ /* 0x000e620008000a00 */
[----:B------:R-:W-:-:S02]  /*4aa0*/  UISETP.NE.AND UP6, UPT, UR15, 0x1, UPT ;  /* 0x000000010f00788c */ /* 0x000fc4000bfc5270 */
[----:B------:R-:W-:Y:S02]  /*4ab0*/  UISETP.NE.AND UP5, UPT, UR50, 0x1, UPT ;  /* 0x000000013200788c */ /* 0x000fe4000bfa5270 */
[----:B------:R-:W-:Y:S02]  /*4ac0*/  UIADD3 UR41, UPT, UPT, UR21, 0x70, URZ ;  /* 0x0000007015297890 */ /* 0x000fe4000fffe0ff */
[----:B------:R-:W-:Y:S02]  /*4ad0*/  UIADD3 UR33, UPT, UPT, UR21, 0x78, URZ ;  /* 0x0000007815217890 */ /* 0x000fe4000fffe0ff */
[----:B------:R-:W-:Y:S02]  /*4ae0*/  UIADD3 UR25, UPT, UPT, UR21, 0x80, URZ ;  /* 0x0000008015197890 */ /* 0x000fe4000fffe0ff */
[----:B------:R-:W-:Y:S02]  /*4af0*/  UPRMT UR37, UR47, 0x654, UR37 ;  /* 0x000006542f257896 */ /* 0x000fe40008000025 */
[----:B------:R-:W-:-:S02]  /*4b00*/  USHF.R.U32.HI UR39, URZ, UR49, UR6 ;  /* 0x00000031ff277299 */ /* 0x000fc40008011606 */
[----:B--2---:R-:W-:Y:S02]  /*4b10*/  USHF.R.U32.HI UR38, URZ, UR46, UR38 ;  /* 0x0000002eff267299 */ /* 0x004fe40008011626 */
[----:B------:R-:W-:-:S11]  /*4b20*/  UISETP.NE.AND UP3, UPT, UR4, 0x1, UPT ;  /* 0x000000010400788c */ /* 0x000fd6000bf65270 */
.L_x_99:
[C---:B------:R-:W-:Y:S02]  /*4b30*/  LEA R12, R14.reuse, UR21, 0x3 ;  /* 0x000000150e0c7c11 */ /* 0x040fe4000f8e18ff */
[----:B------:R-:W-:Y:S02]  /*4b40*/  SHF.L.U32 R0, R13, 0x1f, RZ ;  /* 0x0000001f0d007819 */ /* 0x000fe400000006ff */
[----:B------:R-:W-:Y:S02]  /*4b50*/  LEA R8, R14, UR21, 0x4 ;  /* 0x000000150e087c11 */ /* 0x000fe4000f8e20ff */
[----:B--2---:R-:W2:Y:S02]  /*4b60*/  SYNCS.PHASECHK.TRANS64.TRYWAIT P0, [R12+URZ+0xc0], R0 ;  /* 0x0000c0000c0075a7 */ /* 0x004ea400080011ff */
[----:B--2---:R-:W-:Y:S05]  /*4b70*/  @!P0 BRA `(.L_x_89) ;  /* 0x0000004c00f48947 */ /* 0x004fea0003800000 */
.L_x_188:
[----:B------:R-:W3:Y:S01]  /*4b80*/  LDS.128 R8, [R8+0x150] ;  /* 0x0001500008087984 */ /* 0x000ee20000000c00 */
[----:B------:R-:W-:Y:S01]  /*4b90*/  UISETP.GE.AND UP0, UPT, UR45, 0x1, UPT ;  /* 0x000000012d00788c */ /* 0x000fe2000bf06270 */
[----:B------:R-:W-:Y:S01]  /*4ba0*/  @!PT LDS RZ, [RZ] ;  /* 0x00000000fffff984 */ /* 0x000fe20000000800 */
[----:B------:R-:W-:Y:S01]  /*4bb0*/  @!PT LDS RZ, [RZ] ;  /* 0x00000000fffff984 */ /* 0x000fe20000000800 */
[----:B------:R-:W-:Y:S01]  /*4bc0*/  @!PT LDS RZ, [RZ] ;  /* 0x00000000fffff984 */ /* 0x000fe20000000800 */
[----:B------:R-:W-:Y:S01]  /*4bd0*/  @!PT LDS RZ, [RZ] ;  /* 0x00000000fffff984 */ /* 0x000fe20000000800 */
[----:B------:R1:W-:Y:S06]  /*4be0*/  MEMBAR.ALL.CTA ;  /* 0x0000000000007992 */ /* 0x0003ec0000008000 */
[----:B-1----:R-:W1:Y:S01]  /*4bf0*/  FENCE.VIEW.ASYNC.S ;  /* 0x00000000000073c6 */ /* 0x002e620000000000 */
[----:B---3--:R-:W-:Y:S11]  /*4c00*/  LOP3.LUT P0, RZ, R10, 0x1, RZ, 0xc0, !PT ;  /* 0x000000010aff7812 */ /* 0x008ff6000780c0ff */
[----:B------:R-:W-:Y:S02]  /*4c10*/  @!UPT UIADD3 URZ, UPT, UPT, URZ, URZ, URZ ;  /* 0x000000fffffff290 */ /* 0x000fe4000fffe0ff */
[----:B-1----:R-:W-:Y:S01]  /*4c20*/  VOTEU.ANY UP1, P0 ;  /* 0x0000000000ff7886 */ /* 0x002fe20000020100 */
[----:B------:R-:W-:Y:S11]  /*4c30*/  PLOP3.LUT P0, PT, PT, PT, UP1, 0x80, 0x8 ;  /* 0x000000000008781c */ /* 0x000ff60003f0f018 */
[----:B------:R-:W-:Y:S02]  /*4c40*/  @!UPT UIADD3 URZ, UPT, UPT, URZ, URZ, URZ ;  /* 0x000000fffffff290 */ /* 0x000fe4000fffe0ff */
[----:B--2---:R-:W-:Y:S02]  /*4c50*/  @P0 SHF.R.U32.HI R0, RZ, 0x10, R9 ;  /* 0x00000010ff000819 */ /* 0x004fe40000011609 */
[----:B------:R-:W-:Y:S02]  /*4c60*/  @P0 MOV R6, R8 ;  /* 0x0000000800060202 */ /* 0x000fe40000000f00 */
[----:B------:R-:W-:Y:S01]  /*4c70*/  @P0 R2UR UR4, R0 ;  /* 0x00000000000402ca */ /* 0x000fe200000e0000 */
[----:B------:R-:W-:Y:S01]  /*4c80*/  VIADD R0, R12, 0xd0 ;  /* 0x000000d00c007836 */ /* 0x000fe20000000000 */
[----:B------:R-:W-:Y:S02]  /*4c90*/  @P0 LOP3.LUT R8, R9, 0xffff, RZ, 0xc0, !PT ;  /* 0x0000ffff09080812 */ /* 0x000fe400078ec0ff */
[----:B------:R-:W-:Y:S02]  /*4ca0*/  @P0 R2UR UR6, R6 ;  /* 0x00000000060602ca */ /* 0x000fe400000e0000 */
[----:B------:R-:W-:Y:S02]  /*4cb0*/  PRMT R0, RZ, 0x654, R0 ;  /* 0x00000654ff007816 */ /* 0x000fe40000000000 */
[----:B------:R-:W-:Y:S02]  /*4cc0*/  @P0 R2UR UR5, R8 ;  /* 0x00000000080502ca */ /* 0x000fe400000e0000 */
[----:B------:R1:W-:Y:S03]  /*4cd0*/  SYNCS.ARRIVE.TRANS64.RED.A1T0 RZ, [R0+URZ], RZ ;  /* 0x000000ff00ff79a7 */ /* 0x0003e600081004ff */
[----:B------:R-:W-:Y:S04]  /*4ce0*/  @UP1 UMOV UR29, UR4 ;  /* 0x00000004001d1c82 */ /* 0x000fe80008000000 */
[----:B------:R-:W-:Y:S04]  /*4cf0*/  @UP1 UMOV UR14, UR6 ;  /* 0x00000006000e1c82 */ /* 0x000fe80008000000 */
[----:B------:R-:W-:Y:S01]  /*4d00*/  @UP1 UMOV UR13, UR5 ;  /* 0x00000005000d1c82 */ /* 0x000fe20008000000 */
[----:B------:R-:W-:Y:S05]  /*4d10*/  BRA.U !UP0, `(.L_x_90) ;  /* 0x0000000108a47547 */ /* 0x000fea000b800000 */
[----:B------:R-:W-:Y:S02]  /*4d20*/  UIMAD.WIDE.U32 UR16, UR13, UR51, URZ ;  /* 0x000000330d1072a5 */ /* 0x000fe4000f8e00ff */
[----:B------:R-:W-:Y:S02]  /*4d30*/  UIMAD.WIDE.U32 UR18, UR14, UR48, URZ ;  /* 0x000000300e1272a5 */ /* 0x000fe4000f8e00ff */
[----:B------:R-:W-:Y:S02]  /*4d40*/  USEL UR4, UR30, UR38, !UP5 ;  /* 0x000000261e047287 */ /* 0x000fe4000e800000 */
[----:B------:R-:W-:Y:S02]  /*4d50*/  USEL UR7, UR31, UR39, !UP6 ;  /* 0x000000271f077287 */ /* 0x000fe4000f000000 */
[----:B------:R-:W-:Y:S02]  /*4d60*/  UIMAD.WIDE.U32 UR8, UR4, UR22, URZ ;  /* 0x00000016040872a5 */ /* 0x000fe4000f8e00ff */
[----:B------:R-:W-:Y:S01]  /*4d70*/  UIMAD.WIDE.U32 UR10, UR7, UR22, URZ ;  /* 0x00000016070a72a5 */ /* 0x000fe2000f8e00ff */
[----:B------:R-:W-:Y:S02]  /*4d80*/  UMOV UR5, UR17 ;  /* 0x0000001100057c82 */ /* 0x000fe40008000000 */
[----:B------:R-:W-:Y:S03]  /*4d90*/  USHF.R.U32.HI UR6, URZ, UR46, UR5 ;  /* 0x0000002eff067299 */ /* 0x000fe60008011605 */
[----:B------:R-:W-:Y:S01]  /*4da0*/  UMOV UR5, UR19 ;  /* 0x0000001300057c82 */ /* 0x000fe20008000000 */
[----:B------:R-:W-:Y:S02]  /*4db0*/  USEL UR6, UR13, UR6, !UP5 ;  /* 0x000000060d067287 */ /* 0x000fe4000e800000 */
[----:B------:R-:W-:Y:S03]  /*4dc0*/  USHF.R.U32.HI UR12, URZ, UR49, UR5 ;  /* 0x00000031ff0c7299 */ /* 0x000fe60008011605 */
[----:B------:R-:W-:Y:S02]  /*4dd0*/  UMOV UR5, UR9 ;  /* 0x0000000900057c82 */ /* 0x000fe40008000000 */
[----:B------:R-:W-:Y:S03]  /*4de0*/  @UP4 USHF.R.U32.HI UR4, URZ, UR23, UR5 ;  /* 0x00000017ff044299 */ /* 0x000fe60008011605 */
[----:B------:R-:W-:Y:S01]  /*4df0*/  UMOV UR5, UR11 ;  /* 0x0000000b00057c82 */ /* 0x000fe20008000000 */
[----:B------:R-:W-:Y:S02]  /*4e00*/  UIMAD UR4, UR45, UR4, URZ ;  /* 0x000000042d0472a4 */ /* 0x000fe4000f8e02ff */
[----:B------:R-:W-:Y:S02]  /*4e10*/  @UP4 USHF.R.U32.HI UR7, URZ, UR23, UR5 ;  /* 0x00000017ff074299 */ /* 0x000fe40008011605 */
[----:B------:R-:W-:Y:S02]  /*4e20*/  UIMAD.WIDE.U32 UR10, UR6, UR22, URZ ;  /* 0x00000016060a72a5 */ /* 0x000fe4000f8e00ff */
[----:B------:R-:W-:Y:S02]  /*4e30*/  USEL UR5, UR14, UR12, !UP6 ;  /* 0x0000000c0e057287 */ /* 0x000fe4000f000000 */
[----:B------:R-:W-:Y:S02]  /*4e40*/  UIMAD UR8, UR45, UR7, URZ ;  /* 0x000000072d0872a4 */ /* 0x000fe4000f8e02ff */
[----:B------:R-:W-:Y:S03]  /*4e50*/  UISETP.GE.AND UP0, UPT, UR6, UR4, UPT ;  /* 0x000000040600728c */ /* 0x000fe6000bf06270 */
[----:B------:R-:W-:Y:S01]  /*4e60*/  UMOV UR4, UR11 ;  /* 0x0000000b00047c82 */ /* 0x000fe20008000000 */
[----:B------:R-:W-:Y:S02]  /*4e70*/  UISETP.GE.OR UP0, UPT, UR5, UR8, UP0 ;  /* 0x000000080500728c */ /* 0x000fe40008706670 */
[----:B------:R-:W-:Y:S02]  /*4e80*/  USHF.R.U32.HI UR4, URZ, UR23, UR4 ;  /* 0x00000017ff047299 */ /* 0x000fe40008011604 */
[----:B------:R-:W-:Y:S02]  /*4e90*/  UIMAD.WIDE.U32 UR8, UR5, UR22, URZ ;  /* 0x00000016050872a5 */ /* 0x000fe4000f8e00ff */
[----:B------:R-:W-:Y:S04]  /*4ea0*/  USEL UR10, UR6, UR4, !UP4 ;  /* 0x00000004060a7287 */ /* 0x000fe8000e000000 */
[----:B------:R-:W-:Y:S01]  /*4eb0*/  UIADD3 UR11, UPT, UPT, -UR10, URZ, URZ ;  /* 0x000000ff0a0b7290 */ /* 0x000fe2000fffe1ff */
[----:B------:R-:W-:Y:S02]  /*4ec0*/  @!UP0 UMOV UR4, UR9 ;  /* 0x0000000900048c82 */ /* 0x000fe40008000000 */
[----:B------:R-:W-:Y:S02]  /*4ed0*/  @!UP0 USHF.R.U32.HI UR4, URZ, UR23, UR4 ;  /* 0x00000017ff048299 */ /* 0x000fe40008011604 */
[----:B------:R-:W-:Y:S02]  /*4ee0*/  UIMAD UR8, UR45, UR11, UR6 ;  /* 0x0000000b2d0872a4 */ /* 0x000fe4000f8e0206 */
[----:B------:R-:W-:Y:S04]  /*4ef0*/  @!UP0 USEL UR4, UR5, UR4, !UP4 ;  /* 0x0000000405048287 */ /* 0x000fe8000e000000 */
[----:B------:R-:W-:Y:S02]  /*4f00*/  @!UP0 UIMAD UR7, UR7, UR8, UR4 ;  /* 0x00000008070782a4 */ /* 0x000fe4000f8e0204 */
[----:B------:R-:W-:Y:S02]  /*4f10*/  @!UP0 UIADD3 UR9, UPT, UPT, UR10, -UR4, URZ ;  /* 0x800000040a098290 */ /* 0x000fe4000fffe0ff */
[----:B------:R-:W-:Y:S02]  /*4f20*/  UIADD3 UR8, UPT, UPT, -UR6, URZ, URZ ;  /* 0x000000ff06087290 */ /* 0x000fe4000fffe1ff */
[----:B------:R-:W-:Y:S02]  /*4f30*/  UIADD3 UR4, UPT, UPT, -UR5, URZ, URZ ;  /* 0x000000ff05047290 */ /* 0x000fe4000fffe1ff */
[----:B------:R-:W-:Y:S03]  /*4f40*/  @!UP0 UIMAD UR6, UR9, UR45, UR5 ;  /* 0x0000002d090682a4 */ /* 0x000fe6000f8e0205 */
[----:B------:R-:W-:Y:S01]  /*4f50*/  @!UP0 UMOV UR5, UR7 ;  /* 0x0000000700058c82 */ /* 0x000fe20008000000 */
[----:B------:R-:W-:Y:S02]  /*4f60*/  UIMAD UR7, UR15, UR4, UR14 ;  /* 0x000000040f0772a4 */ /* 0x000fe4000f8e020e */
[----:B------:R-:W-:Y:S02]  /*4f70*/  UIMAD UR4, UR50, UR8, UR13 ;  /* 0x00000008320472a4 */ /* 0x000fe4000f8e020d */
[----:B------:R-:W-:Y:S02]  /*4f80*/  UIMAD UR14, UR5, UR15, UR7 ;  /* 0x0000000f050e72a4 */ /* 0x000fe4000f8e0207 */
[----:B------:R-:W-:Y:S11]  /*4f90*/  UIMAD UR13, UR6, UR50, UR4 ;  /* 0x00000032060d72a4 */ /* 0x000ff6000f8e0204 */
[----:B------:R-:W-:Y:S01]  /*4fa0*/  @!UPT UIADD3 URZ, UPT, UPT, URZ, URZ, URZ ;  /* 0x000000fffffff290 */ /* 0x000fe2000fffe0ff */
.L_x_90:
[----:B------:R-:W2:Y:S01]  /*4fb0*/  @!UP3 LDCU.128 UR8, c[0x0][0xb10] ;  /* 0x00016200ff08b7ac */ /* 0x000ea20008000c00 */
[C---:B----4-:R-:W-:Y:S02]  /*4fc0*/  ISETP.NE.U32.AND P1, PT, R4.reuse, RZ, PT ;  /* 0x000000ff0400720c */ /* 0x050fe40003f25070 */
[----:B------:R-:W-:Y:S02]  /*4fd0*/  ISETP.NE.U32.AND P0, PT, R4, RZ, PT ;  /* 0x000000ff0400720c */ /* 0x000fe40003f05070 */
[C---:B------:R-:W-:Y:S02]  /*4fe0*/  ISETP.NE.AND.EX P1, PT, R5.reuse, RZ, PT, P1 ;  /* 0x000000ff0500720c */ /* 0x040fe40003f25310 */
[----:B------:R-:W-:Y:S01]  /*4ff0*/  ISETP.NE.AND.EX P0, PT, R5, RZ, PT, P0 ;  /* 0x000000ff0500720c */ /* 0x000fe20003f05300 */
[----:B------:R-:W3:Y:S01]  /*5000*/  @!UP3 LDCU UR5, c[0x0][0xb0c] ;  /* 0x00016180ff05b7ac */ /* 0x000ee20008000800 */
[----:B------:R-:W-:Y:S01]  /*5010*/  SHF.L.U32 R9, R15, 0x1f, RZ ;  /* 0x0000001f0f097819 */ /* 0x000fe200000006ff */
[----:B------:R-:W-:Y:S02]  /*5020*/  USHF.L.U32 UR42, UR28, 0x7, URZ ;  /* 0x000000071c2a7899 */ /* 0x000fe400080006ff */
[----:B------:R-:W-:Y:S02]  /*5030*/  USHF.L.U32 UR43, UR20, 0x6, URZ ;  /* 0x00000006142b7899 */ /* 0x000fe400080006ff */
[----:B--2---:R-:W-:Y:S07]  /*5040*/  UIMAD.WIDE.U32 UR6, UR14, UR8, URZ ;  /* 0x000000080e0672a5 */ /* 0x004fee000f8e00ff */
[----:B------:R-:W-:Y:S01]  /*5050*/  @!UP3 UMOV UR4, UR7 ;  /* 0x000000070004bc82 */ /* 0x000fe20008000000 */
[----:B---3--:R-:W-:Y:S02]  /*5060*/  @!UP3 UISETP.NE.AND UP0, UPT, UR5, 0x1, UPT ;  /* 0x000000010500b88c */ /* 0x008fe4000bf05270 */
[----:B------:R-:W-:Y:S02]  /*5070*/  @!UP3 USHF.R.U32.HI UR4, URZ, UR9, UR4 ;  /* 0x00000009ff04b299 */ /* 0x000fe40008011604 */
[----:B------:R-:W-:Y:S02]  /*5080*/  UIMAD.WIDE.U32 UR6, UR13, UR11, URZ ;  /* 0x0000000b0d0672a5 */ /* 0x000fe4000f8e00ff */
[----:B------:R-:W-:Y:S02]  /*5090*/  @!UP3 USEL UR8, UR14, UR4, !UP0 ;  /* 0x000000040e08b287 */ /* 0x000fe4000c000000 */
[----:B------:R-:W-:Y:S03]  /*50a0*/  @!UP3 UISETP.NE.AND UP0, UPT, UR10, 0x1, UPT ;  /* 0x000000010a00b88c */ /* 0x000fe6000bf05270 */
[----:B------:R-:W-:Y:S02]  /*50b0*/  @!UP3 UMOV UR6, UR7 ;  /* 0x000000070006bc82 */ /* 0x000fe40008000000 */
[----:B------:R-:W2:Y:S02]  /*50c0*/  @!UP3 LDCU UR4, c[0x0][0xb20] ;  /* 0x00016400ff04b7ac */ /* 0x000ea40008000800 */
[----:B--2---:R-:W-:Y:S04]  /*50d0*/  @!UP3 USHF.R.U32.HI UR6, URZ, UR4, UR6 ;  /* 0x00000004ff06b299 */ /* 0x004fe80008011606 */
[----:B------:R-:W-:Y:S04]  /*50e0*/  @!UP3 USEL UR6, UR13, UR6, !UP0 ;  /* 0x000000060d06b287 */ /* 0x000fe8000c000000 */
[----:B------:R-:W-:Y:S02]  /*50f0*/  @!UP3 UIADD3 UR4, UPT, UPT, -UR8, UR6, URZ ;  /* 0x000000060804b290 */ /* 0x000fe4000fffe1ff */
[----:B------:R-:W-:Y:S02]  /*5100*/  @!UP3 UIADD3 UR6, UPT, UPT, UR8, -UR6, URZ ;  /* 0x800000060806b290 */ /* 0x000fe4000fffe0ff */
[----:B------:R-:W-:Y:S02]  /*5110*/  @!UP3 UIMAD UR14, UR4, UR5, UR14 ;  /* 0x00000005040eb2a4 */ /* 0x000fe4000f8e020e */
[----:B------:R-:W-:Y:S01]  /*5120*/  @!UP3 UIMAD UR13, UR6, UR10, UR13 ;  /* 0x0000000a060db2a4 */ /* 0x000fe2000f8e020d */
[----:B------:R-:W-:Y:S11]  /*5130*/  BRA.U UP2, `(.L_x_91) ;  /* 0x0000000102107547 */ /* 0x000ff6000b800000 */
[----:B------:R-:W-:Y:S04]  /*5140*/  MOV R6, UR52 ;  /* 0x0000003400067c02 */ /* 0x000fe80008000f00 */
[----:B------:R-:W-:Y:S04]  /*5150*/  SHF.L.U32 R6, R6, 0x1f, RZ ;  /* 0x0000001f06067819 */ /* 0x000fe800000006ff */
[----:B------:R-:W2:Y:S02]  /*5160*/  SYNCS.PHASECHK.TRANS64.TRYWAIT P2, [UR21+0xb8], R6 ;  /* 0x0000b806ff0075a7 */ /* 0x000ea40008041115 */
[----:B--2---:R-:W-:Y:S05]  /*5170*/  @!P2 BRA `(.L_x_92) ;  /* 0x000000480088a947 */ /* 0x004fea0003800000 */
.L_x_91:
[----:B------:R-:W-:Y:S05]  /*5180*/  @!P1 BRA `(.L_x_93) ;  /* 0x0000000000309947 */ /* 0x000fea0003800000 */
[----:B------:R-:W-:Y:S01]  /*5190*/  ISETP.NE.U32.AND P1, PT, R2, RZ, PT ;  /* 0x000000ff0200720c */ /* 0x000fe20003f25070 */
[----:B------:R-:W2:Y:S01]  /*51a0*/  LDCU.64 UR4, c[0x0][0x358] ;  /* 0x00006b00ff0477ac */ /* 0x000ea20008000a00 */
[----:B------:R-:W-:Y:S02]  /*51b0*/  IMAD.MOV.U32 R50, RZ, RZ, 0x1 ;  /* 0x00000001ff327424 */ /* 0x000fe400078e00ff */
[----:B------:R-:W-:Y:S11]  /*51c0*/  ISETP.NE.AND.EX P1, PT, R3, RZ, PT, P1 ;  /* 0x000000ff0300720c */ /* 0x000ff60003f25310 */
[----:B------:R-:W-:Y:S02]  /*51d0*/  @!UPT UIADD3 URZ, UPT, UPT, URZ, URZ, URZ ;  /* 0x000000fffffff290 */ /* 0x000fe4000fffe0ff */
[----:B------:R-:W3:Y:S01]  /*51e0*/  @P1 LDC.64 R10, c[0x0][0x888] ;  /* 0x00022200ff0a1b82 */ /* 0x000ee20000000a00 */
[----:B-1----:R-:W-:Y:S04]  /*51f0*/  @P1 IMAD R0, R4, UR36, RZ ;  /* 0x0000002404001c24 */ /* 0x002fe8000f8e02ff */
[----:B---3--:R-:W-:Y:S04]  /*5200*/  @P1 IMAD.WIDE R10, R0, 0x4, R10 ;  /* 0x00000004000a1825 */ /* 0x008fe800078e020a */
[----:B------:R-:W-:Y:S01]  /*5210*/  HFMA2 R0, -RZ, RZ, 0, 5.9604644775390625e-08 ;  /* 0x00000001ff007431 */ /* 0x000fe200000001ff */
[----:B--2--5:R2:W5:Y:S04]  /*5220*/  @P1 LDG.E R27, desc[UR4][R10.64] ;  /* 0x000000040a1b1981 */ /* 0x024568000c1e1900 */
[----:B------:R-:W-:Y:S01]  /*5230*/  @!P1 PRMT R50, R0, 0x7610, R50 ;  /* 0x0000761000329816 */ /* 0x000fe20000000032 */
[----:B--2---:R-:W3:Y:S06]  /*5240*/  @!P1 LDC R27, c[0x0][0x880] ;  /* 0x00022000ff1b9b82 */ /* 0x004eec0000000800 */
.L_x_93:
[----:B---3-5:R-:W-:Y:S01]  /*5250*/  @!P0 FSETP.EQ.AND P1, PT, R27, RZ, PT ;  /* 0x000000ff1b00820b */ /* 0x028fe20003f22000 */
[----:B------:R-:W-:Y:S01]  /*5260*/  @!UPT UIADD3 URZ, UPT, UPT, URZ, URZ, URZ ;  /* 0x000000fffffff290 */ /* 0x000fe2000fffe0ff */
[----:B------:R-:W-:Y:S11]  /*5270*/  @!P0 BRA `(.L_x_94) ;  /* 0x0000000000188947 */ /* 0x000ff60003800000 */
[----:B------:R-:W-:Y:S02]  /*5280*/  LOP3.LUT P0, RZ, R50, 0xff, RZ, 0xc0, !PT ;  /* 0x000000ff32ff7812 */ /* 0x000fe4000780c0ff */
[----:B------:R-:W-:Y:S04]  /*5290*/  ISETP.NE.U32.AND P1, PT, R2, RZ, PT ;  /* 0x000000ff0200720c */ /* 0x000fe80003f25070 */
[----:B------:R-:W-:Y:S04]  /*52a0*/  ISETP.NE.AND.EX P1, PT, R3, RZ, PT, P1 ;  /* 0x000000ff0300720c */ /* 0x000fe80003f25310 */
[----:B------:R-:W-:Y:S03]  /*52b0*/  PLOP3.LUT P1, PT, P1, PT, PT, 0x8, 0x80 ;  /* 0x000000000080781c */ /* 0x000fe60000f2e170 */
[----:B------:R-:W-:Y:S11]  /*52c0*/  @P0 FSETP.EQ.AND P1, PT, R27, RZ, PT ;  /* 0x000000ff1b00020b */ /* 0x000ff60003f22000 */
[----:B------:R-:W-:Y:S02]  /*52d0*/  @!UPT UIADD3 URZ, UPT, UPT, URZ, URZ, URZ ;  /* 0x000000fffffff290 */ /* 0x000fe4000fffe0ff */
.L_x_94:
[----:B------:R-:W2:Y:S01]  /*52e0*/  SYNCS.PHASECHK.TRANS64.TRYWAIT P2, [UR21+0x90], R9 ;  /* 0x00009009ff0075a7 */ /* 0x000ea20008041115 */
[----:B------:R-:W-:Y:S04]  /*52f0*/  ELECT P0, URZ, PT ;  /* 0x0000000000ff782f */ /* 0x000fe80003800000 */
[----:B------:R-:W-:Y:S11]  /*5300*/  PLOP3.LUT P1, PT, P1, P0, PT, 0xf2, 0x2f ;  /* 0x00000000002f781c */ /* 0x000ff60000f21e72 */
[----:B------:R-:W-:Y:S02]  /*5310*/  @!UPT UIADD3 URZ, UPT, UPT, URZ, URZ, URZ ;  /* 0x000000fffffff290 */ /* 0x000fe4000fffe0ff */
[----:B------:R-:W-:Y:S05]  /*5320*/  @!P1 IADD3 R8, P0, PT, R16, 0x580, RZ ;  /* 0x0000058010089810 */ /* 0x000fea0007f1e0ff */
[----:B-1----:R-:W-:Y:S01]  /*5330*/  @!P1 IMAD.X R6, RZ, RZ, R17, P0 ;  /* 0x000000ffff069224 */ /* 0x002fe200000e0611 */
[----:B--2---:R-:W-:Y:S07]  /*5340*/  @!P2 BRA `(.L_x_95) ;  /* 0x00000048002ca947 */ /* 0x004fee0003800000 */
.L_x_191:
[----:B------:R-:W-:Y:S01]  /*5350*/  @!P1 R2UR UR5, R8 ;  /* 0x00000000080592ca */ /* 0x000fe200000e0000 */
[----:B------:R-:W-:Y:S01]  /*5360*/  VOTEU.ALL UP0, P1 ;  /* 0x0000000000ff7886 */ /* 0x000fe20000800000 */
[----:B------:R-:W-:Y:S01]  /*5370*/  @!P1 R2UR UR4, R6 ;  /* 0x00000000060492ca */ /* 0x000fe200000e0000 */
[----:B------:R-:W-:Y:S01]  /*5380*/  UMOV UR16, 0x0 ;  /* 0x0000000000107882 */ /* 0x000fe20000000000 */
[----:B------:R-:W-:Y:S01]  /*5390*/  UMOV UR17, 0x10000000 ;  /* 0x1000000000117882 */ /* 0x000fe20000000000 */
[----:B------:R-:W-:Y:S01]  /*53a0*/  UMOV UR44, UR36 ;  /* 0x00000024002c7c82 */ /* 0x000fe20008000000 */
[----:B------:R-:W-:Y:S01]  /*53b0*/  @!UP0 UIADD3 UR40, UPT, UPT, UR21, 0x200, URZ ;  /* 0x0000020015288890 */ /* 0x000fe2000fffe0ff */
[----:B-1----:R-:W-:Y:S01]  /*53c0*/  @!P1 IMAD.MOV.U32 R0, RZ, RZ, 0x1000 ;  /* 0x00001000ff009424 */ /* 0x002fe200078e00ff */
[----:B------:R-:W-:Y:S01]  /*53d0*/  @!UP0 UIADD3 UR10, UPT, UPT, UR42, 0x40, URZ ;  /* 0x000000402a0a8890 */ /* 0x000fe2000fffe0ff */
[----:B------:R-:W-:Y:S01]  /*53e0*/  @!P1 IADD3 R8, P0, PT, R16, 0x580, RZ ;  /* 0x0000058010089810 */ /* 0x000fe20007f1e0ff */
[----:B------:R-:W-:Y:S01]  /*53f0*/  @!UP0 UIADD3 UR8, UPT, UPT, UR21, 0xa00, URZ ;  /* 0x00000a0015088890 */ /* 0x000fe2000fffe0ff */
[----:B------:R-:W-:Y:S02]  /*5400*/  VOTEU.ALL UP0, P1 ;  /* 0x0000000000ff7886 */ /* 0x000fe40000800000 */
[----:B------:R-:W-:Y:S01]  /*5410*/  IMAD.U32 R10, RZ, RZ, UR5 ;  /* 0x00000005ff0a7e24 */ /* 0x000fe2000f8e00ff */
[----:B------:R-:W-:Y:S01]  /*5420*/  UMOV UR9, UR41 ;  /* 0x0000002900097c82 */ /* 0x000fe20008000000 */
[----:B------:R-:W-:Y:S01]  /*5430*/  IMAD.U32 R11, RZ, RZ, UR4 ;  /* 0x00000004ff0b7e24 */ /* 0x000fe2000f8e00ff */
[----:B------:R-:W-:Y:S01]  /*5440*/  UMOV UR11, UR43 ;  /* 0x0000002b000b7c82 */ /* 0x000fe20008000000 */
[----:B------:R-:W-:Y:S01]  /*5450*/  UMOV UR12, UR36 ;  /* 0x00000024000c7c82 */ /* 0x000fe20008000000 */
[----:B------:R-:W-:Y:S01]  /*5460*/  @!P1 R2UR UR4, R10 ;  /* 0x000000000a0492ca */ /* 0x000fe200000e0000 */
[----:B------:R-:W-:Y:S01]  /*5470*/  UPRMT UR6, UR47, 0x654, UR41 ;  /* 0x000006542f067896 */ /* 0x000fe20008000029 */
[----:B------:R-:W-:Y:S01]  /*5480*/  @!P1 R2UR UR5, R11 ;  /* 0x000000000b0592ca */ /* 0x000fe200000e0000 */
[----:B------:R-:W-:Y:S11]  /*5490*/  @!P1 IMAD.X R6, RZ, RZ, R17, P0 ;  /* 0x000000ffff069224 */ /* 0x000ff600000e0611 */
[----:B------:R-:W-:Y:S01]  /*54a0*/  @!UPT UIADD3 URZ, UPT, UPT, URZ, URZ, URZ ;  /* 0x000000fffffff290 */ /* 0x000fe2000fffe0ff */
[----:B------:R1:W-:Y:S01]  /*54b0*/  @!UP0 UTMALDG.3D [UR40], [UR4], desc[UR16] ;  /* 0x00001028040085b4 */ /* 0x0003e20008011000 */
[----:B------:R-:W-:Y:S05]  /*54c0*/  VOTEU.ALL UP0, P1 ;  /* 0x0000000000ff7886 */ /* 0x000fea0000800000 */
[----:B------:R1:W-:Y:S01]  /*54d0*/  @!UP0 UTMALDG.3D [UR8], [UR4], desc[UR16] ;  /* 0x00001008040085b4 */ /* 0x0003e20008011000 */
[----:B------:R1:W-:Y:S01]  /*54e0*/  @!P1 SYNCS.ARRIVE.TRANS64.RED.A0TR RZ, [UR21+0x70], R0 ;  /* 0x00007000ffff99a7 */ /* 0x0003e20008300415 */
[----:B------:R-:W-:Y:S01]  /*54f0*/  SYNCS.ARRIVE.TRANS64.RED.A1T0 RZ, [UR6], RZ ;  /* 0x000000ffffff79a7 */ /* 0x000fe20008100406 */
[----:B------:R-:W2:Y:S02]  /*5500*/  SYNCS.PHASECHK.TRANS64.TRYWAIT P2, [UR21+0x98], R9 ;  /* 0x00009809ff0075a7 */ /* 0x000ea40008041115 */
[----:B-12---:R-:W-:Y:S05]  /*5510*/  @!P2 BRA `(.L_x_96) ;  /* 0x0000004400d0a947 */ /* 0x006fea0003800000 */
.L_x_193:
        /* <DEDUP_REMOVED lines=10> */
[----:B------:R-:W-:Y:S02]  /*55c0*/  @!UP0 UIADD3 UR10, UPT, UPT, UR42, 0x50, URZ ;  /* 0x000000502a0a8890 */ /* 0x000fe4000fffe0ff */
[----:B------:R-:W-:Y:S01]  /*55d0*/  @!UP0 UIADD3 UR8, UPT, UPT, UR21, 0x1a00, URZ ;  /* 0x00001a0015088890 */ /* 0x000fe2000fffe0ff */
[----:B------:R-:W-:Y:S01]  /*55e0*/  IMAD.U32 R10, RZ, RZ, UR5 ;  /* 0x00000005ff0a7e24 */ /* 0x000fe2000f8e00ff */
[----:B------:R-:W-:Y:S01]  /*55f0*/  VOTEU.ALL UP0, P1 ;  /* 0x0000000000ff7886 */ /* 0x000fe20000800000 */
[----:B------:R-:W-:Y:S01]  /*5600*/  IMAD.U32 R11, RZ, RZ, UR4 ;  /* 0x00000004ff0b7e24 */ /* 0x000fe2000f8e00ff */
[----:B------:R-:W-:Y:S01]  /*5610*/  UMOV UR9, UR33 ;  /* 0x0000002100097c82 */ /* 0x000fe20008000000 */
[----:B------:R-:W-:Y:S01]  /*5620*/  UMOV UR11, UR43 ;  /* 0x0000002b000b7c82 */ /* 0x000fe20008000000 */
[----:B------:R-:W-:Y:S01]  /*5630*/  @!P1 R2UR UR4, R10 ;  /* 0x000000000a0492ca */ /* 0x000fe200000e0000 */
[----:B------:R-:W-:Y:S01]  /*5640*/  UMOV UR12, UR36 ;  /* 0x00000024000c7c82 */ /* 0x000fe20008000000 */
[----:B------:R-:W-:Y:S01]  /*5650*/  @!P1 R2UR UR5, R11 ;  /* 0x000000000b0592ca */ /* 0x000fe200000e0000 */
[----:B------:R-:W-:Y:S01]  /*5660*/  UPRMT UR6, UR47, 0x654, UR33 ;  /* 0x000006542f067896 */ /* 0x000fe20008000021 */
[----:B------:R-:W-:Y:S11]  /*5670*/  @!P1 IMAD.X R6, RZ, RZ, R17, P0 ;  /* 0x000000ffff069224 */ /* 0x000ff600000e0611 */
[----:B------:R1:W-:Y:S01]  /*5680*/  @!UP0 UTMALDG.3D [UR32], [UR4], desc[UR16] ;  /* 0x00001020040085b4 */ /* 0x0003e20008011000 */
[----:B------:R-:W-:Y:S05]  /*5690*/  VOTEU.ALL UP0, P1 ;  /* 0x0000000000ff7886 */ /* 0x000fea0000800000 */
[----:B------:R1:W-:Y:S01]  /*56a0*/  @!UP0 UTMALDG.3D [UR8], [UR4], desc[UR16] ;  /* 0x00001008040085b4 */ /* 0x0003e20008011000 */
[----:B------:R1:W-:Y:S01]  /*56b0*/  @!P1 SYNCS.ARRIVE.TRANS64.RED.A0TR RZ, [UR21+0x78], R0 ;  /* 0x00007800ffff99a7 */ /* 0x0003e20008300415 */
[----:B------:R-:W-:Y:S01]  /*56c0*/  SYNCS.ARRIVE.TRANS64.RED.A1T0 RZ, [UR6], RZ ;  /* 0x000000ffffff79a7 */ /* 0x000fe20008100406 */
[----:B------:R-:W2:Y:S02]  /*56d0*/  SYNCS.PHASECHK.TRANS64.TRYWAIT P2, [UR21+0xa0], R9 ;  /* 0x0000a009ff0075a7 */ /* 0x000ea40008041115 */
[----:B-12---:R-:W-:Y:S05]  /*56e0*/  @!P2 BRA `(.L_x_97) ;  /* 0x000000440074a947 */ /* 0x006fea0003800000 */
.L_x_195:
        /* <DEDUP_REMOVED lines=9> */
[----:B------:R-:W-:Y:S01]  /*5780*/  VIADD R14, R14, 0x1 ;  /* 0x000000010e0e7836 */ /* 0x000fe20000000000 */
        /* <DEDUP_REMOVED lines=10> */
[----:B------:R-:W-:Y:S01]  /*5830*/  UMOV UR12, UR36 ;  /* 0x00000024000c7c82 */ /* 0x000fe20008000000 */
[----:B------:R-:W-:Y:S11]  /*5840*/  UPRMT UR6, UR47, 0x654, UR25 ;  /* 0x000006542f067896 */ /* 0x000ff60008000019 */
[----:B------:R1:W-:Y:S01]  /*5850*/  @!UP0 UTMALDG.3D [UR24], [UR4], desc[UR16] ;  /* 0x00001018040085b4 */ /* 0x0003e20008011000 */
[----:B------:R-:W-:Y:S05]  /*5860*/  VOTEU.ALL UP0, P1 ;  /* 0x0000000000ff7886 */ /* 0x000fea0000800000 */
[----:B------:R1:W-:Y:S01]  /*5870*/  @!UP0 UTMALDG.3D [UR8], [UR4], desc[UR16] ;  /* 0x00001008040085b4 */ /* 0x0003e20008011000 */
[----:B------:R1:W-:Y:S01]  /*5880*/  @!P1 SYNCS.ARRIVE.TRANS64.RED.A0TR RZ, [UR21+0x80], R0 ;  /* 0x00008000ffff99a7 */ /* 0x0003e20008300415 */
[----:B------:R-:W-:Y:S01]  /*5890*/  SYNCS.ARRIVE.TRANS64.RED.A1T0 RZ, [UR6], RZ ;  /* 0x000000ffffff79a7 */ /* 0x000fe20008100406 */
[----:B------:R-:W2:Y:S02]  /*58a0*/  SYNCS.PHASECHK.TRANS64.TRYWAIT P0, [UR21+0xa8], R9 ;  /* 0x0000a809ff0075a7 */ /* 0x000ea40008001115 */
[----:B-12---:R-:W-:Y:S05]  /*58b0*/  @!P0 BRA `(.L_x_98) ;  /* 0x0000004400188947 */ /* 0x006fea0003800000 */
.L_x_197:
[----:B------:R-:W-:Y:S01]  /*58c0*/  UPLOP3.LUT UP2, UPT, UPT, UPT, UPT, 0x80, 0x8 ;  /* 0x000000000008789c */ /* 0x000fe20003f4f070 */
[----:B------:R-:W-:Y:S01]  /*58d0*/  @!P1 IADD3 R6, P0, PT, R16, 0x580, RZ ;  /* 0x0000058010069810 */ /* 0x000fe20007f1e0ff */
[----:B------:R-:W-:Y:S01]  /*58e0*/  UMOV UR6, 0x0 ;  /* 0x0000000000067882 */ /* 0x000fe20000000000 */
[----:B------:R-:W-:Y:S01]  /*58f0*/  UMOV UR7, 0x10000000 ;  /* 0x1000000000077882 */ /* 0x000fe20000000000 */
[----:B------:R-:W-:Y:S01]  /*5900*/  VOTEU.ALL UP0, P1 ;  /* 0x0000000000ff7886 */ /* 0x000fe20000800000 */
[----:B------:R-:W-:Y:S01]  /*5910*/  @!P1 R2UR UR5, R6 ;  /* 0x00000000060592ca */ /* 0x000fe200000e0000 */
[----:B-1----:R-:W-:Y:S01]  /*5920*/  @!P1 IMAD.X R0, RZ, RZ, R17, P0 ;  /* 0x000000ffff009224 */ /* 0x002fe200000e0611 */
[----:B------:R-:W-:Y:S01]  /*5930*/  UMOV UR19, UR43 ;  /* 0x0000002b00137c82 */ /* 0x000fe20008000000 */
[----:B------:R-:W-:Y:S01]  /*5940*/  UMOV UR20, UR36 ;  /* 0x0000002400147c82 */ /* 0x000fe20008000000 */
[----:B------:R-:W-:Y:S01]  /*5950*/  @!UP0 UIADD3 UR18, UPT, UPT, UR42, 0x30, URZ ;  /* 0x000000302a128890 */ /* 0x000fe2000fffe0ff */
[----:B------:R-:W-:Y:S01]  /*5960*/  R2UR UR24, R52 ;  /* 0x00000000341872ca */ /* 0x000fe200000e0000 */
[----:B------:R-:W-:Y:S01]  /*5970*/  @!UP0 UIADD3 UR16, UPT, UPT, UR21, 0x3200, URZ ;  /* 0x0000320015108890 */ /* 0x000fe2000fffe0ff */
[----:B------:R-:W-:Y:S01]  /*5980*/  @!P1 R2UR UR4, R0 ;  /* 0x00000000000492ca */ /* 0x000fe200000e0000 */
[----:B------:R-:W-:Y:S01]  /*5990*/  @!UP0 UIADD3 UR17, UPT, UPT, UR21, 0x88, URZ ;  /* 0x0000008815118890 */ /* 0x000fe2000fffe0ff */
[----:B------:R-:W-:Y:S01]  /*59a0*/  ISETP.NE.AND P0, PT, R14, 0x2, PT ;  /* 0x000000020e00780c */ /* 0x000fe20003f05270 */
[----:B------:R-:W-:Y:S01]  /*59b0*/  @!UP0 UIADD3 UR10, UPT, UPT, UR42, 0x70, URZ ;  /* 0x000000702a0a8890 */ /* 0x000fe2000fffe0ff */
[----:B------:R-:W-:Y:S01]  /*59c0*/  LOP3.LUT R15, R15, 0x1, RZ, 0x3c, !PT ;  /* 0x000000010f0f7812 */ /* 0x000fe200078e3cff */
[----:B------:R-:W-:Y:S01]  /*59d0*/  @!UP0 UIADD3 UR8, UPT, UPT, UR21, 0x3a00, URZ ;  /* 0x00003a0015088890 */ /* 0x000fe2000fffe0ff */
[----:B------:R-:W-:Y:S01]  /*59e0*/  IMAD.U32 R8, RZ, RZ, UR5 ;  /* 0x00000005ff087e24 */ /* 0x000fe2000f8e00ff */
[----:B------:R-:W-:Y:S01]  /*59f0*/  VOTEU.ALL UP0, P1 ;  /* 0x0000000000ff7886 */ /* 0x000fe20000800000 */
[----:B------:R-:W-:Y:S01]  /*5a00*/  UMOV UR11, UR43 ;  /* 0x0000002b000b7c82 */ /* 0x000fe20008000000 */
[----:B------:R-:W-:Y:S01]  /*5a10*/  UMOV UR12, UR36 ;  /* 0x00000024000c7c82 */ /* 0x000fe20008000000 */
[----:B------:R-:W-:Y:S01]  /*5a20*/  UMOV UR9, UR17 ;  /* 0x0000001100097c82 */ /* 0x000fe20008000000 */
[----:B------:R-:W-:Y:S01]  /*5a30*/  SEL R0, RZ, 0x1, P0 ;  /* 0x00000001ff007807 */ /* 0x000fe20000000000 */
[----:B------:R-:W-:Y:S01]  /*5a40*/  UIADD3 UR28, UPT, UPT, UR13, UR24, URZ ;  /* 0x000000180d1c7290 */ /* 0x000fe2000fffe0ff */
[----:B------:R-:W-:Y:S01]  /*5a50*/  IMAD.U32 R9, RZ, RZ, UR4 ;  /* 0x00000004ff097e24 */ /* 0x000fe2000f8e00ff */
[----:B------:R-:W-:Y:S01]  /*5a60*/  @!P1 R2UR UR4, R8 ;  /* 0x00000000080492ca */ /* 0x000fe200000e0000 */
[----:B------:R-:W-:Y:S01]  /*5a70*/  UMOV UR36, UR29 ;  /* 0x0000001d00247c82 */ /* 0x000fe20008000000 */
[----:B------:R-:W-:Y:S02]  /*5a80*/  LOP3.LUT R13, R13, R0, RZ, 0x3c, !PT ;  /* 0x000000000d0d7212 */ /* 0x000fe400078e3cff */
[----:B------:R-:W-:Y:S02]  /*5a90*/  @!P1 R2UR UR5, R9 ;  /* 0x00000000090592ca */ /* 0x000fe400000e0000 */
[----:B------:R-:W-:Y:S11]  /*5aa0*/  SEL R14, R14, RZ, P0 ;  /* 0x000000ff0e0e7207 */ /* 0x000ff60000000000 */
[----:B------:R1:W-:Y:S01]  /*5ab0*/  @!UP0 UTMALDG.3D [UR16], [UR4], desc[UR6] ;  /* 0x00000610040085b4 */ /* 0x0003e20008011000 */
[----:B------:R-:W-:Y:S05]  /*5ac0*/  VOTEU.ALL UP0, P1 ;  /* 0x0000000000ff7886 */ /* 0x000fea0000800000 */
[----:B------:R2:W-:Y:S01]  /*5ad0*/  @!UP0 UTMALDG.3D [UR8], [UR4], desc[UR6] ;  /* 0x00000608040085b4 */ /* 0x0005e20008011000 */
[----:B------:R2:W-:Y:S01]  /*5ae0*/  @!P1 SYNCS.ARRIVE.TRANS64.RED.A0TR RZ, [UR21+0x88], R7 ;  /* 0x00008807ffff99a7 */ /* 0x0005e20008300415 */
[----:B------:R-:W-:Y:S01]  /*5af0*/  SYNCS.ARRIVE.TRANS64.RED.A1T0 RZ, [UR37], RZ ;  /* 0x000000ffffff79a7 */ /* 0x000fe20008100425 */
[----:B-1----:R-:W-:Y:S01]  /*5b00*/  UIADD3 UR20, UPT, UPT, UR14, UR63, URZ ;  /* 0x0000003f0e147290 */ /* 0x002fe2000fffe0ff */
[----:B------:R-:W-:Y:S11]  /*5b10*/  BRA.U UP1, `(.L_x_99) ;  /* 0xfffffff101047547 */ /* 0x000ff6000b83ffff */
[----:B------:R-:W-:-:S04]  /*5b20*/  SHF.L.U32 R2, R15, 0x1f, RZ ;  /* 0x0000001f0f027819 */ /* 0x000fc800000006ff */
[----:B------:R-:W1:Y:S02]  /*5b30*/  SYNCS.PHASECHK.TRANS64.TRYWAIT P0, [UR21+0x90], R2 ;  /* 0x00009002ff0075a7 */ /* 0x000e640008001115 */
[----:B-1----:R-:W-:Y:S05]  /*5b40*/  @!P0 BRA `(.L_x_100) ;  /* 0x00000040008c8947 */ /* 0x002fea0003800000 */
.L_x_199:
[----:B------:R-:W3:Y:S02]  /*5b50*/  SYNCS.PHASECHK.TRANS64.TRYWAIT P0, [UR21+0x98], R2 ;  /* 0x00009802ff0075a7 */ /* 0x000ee40008001115 */
[----:B---3--:R-:W-:Y:S05]  /*5b60*/  @!P0 BRA `(.L_x_101) ;  /* 0x00000040009c8947 */ /* 0x008fea0003800000 */
.L_x_201:
[----:B------:R-:W3:Y:S02]  /*5b70*/  SYNCS.PHASECHK.TRANS64.TRYWAIT P0, [UR21+0xa0], R2 ;  /* 0x0000a002ff0075a7 */ /* 0x000ee40008001115 */
[----:B---3--:R-:W-:Y:S05]  /*5b80*/  @!P0 BRA `(.L_x_102) ;  /* 0x0000004000ac8947 */ /* 0x008fea0003800000 */
.L_x_203:
[----:B-1----:R-:W-:-:S07]  /*5b90*/  MOV R0, UR21 ;  /* 0x0000001500007c02 */ /* 0x002fce0008000f00 */
.L_x_103:
[----:B-1----:R-:W-:-:S04]  /*5ba0*/  SHF.L.U32 R2, R15, 0x1f, RZ ;  /* 0x0000001f0f027819 */ /* 0x002fc800000006ff */
[----:B------:R1:W3:Y:S03]  /*5bb0*/  SYNCS.PHASECHK.TRANS64.TRYWAIT P0, [R0+URZ+0xa8], R2 ;  /* 0x0000a802000075a7 */ /* 0x0002e600080011ff */
[----:B---3--:R-:W-:Y:S05]  /*5bc0*/  @!P0 NANOSLEEP.SYNCS 0x989680 ;  /* 0x009896800000895d */ /* 0x008fea0003900000 */
[----:B------:R-:W3:Y:S02]  /*5bd0*/  @!P0 SYNCS.PHASECHK.TRANS64 P0, [R0+URZ+0xa8], R2 ;  /* 0x0000a802000085a7 */ /* 0x000ee400080010ff */
[----:B--23--:R-:W-:Y:S05]  /*5be0*/  @P0 EXIT ;  /* 0x000000000000094d */ /* 0x00cfea0003800000 */
[----:B------:R-:W-:Y:S05]  /*5bf0*/  BRA `(.L_x_103) ;  /* 0xfffffffc00e87947 */ /* 0x000fea000383ffff */
.L_x_88:
[----:B------:R-:W-:-:S06]  /*5c00*/  UISETP.GE.AND UP0, UPT, UR25, 0x4, UPT ;  /* 0x000000041900788c */ /* 0x000fcc000bf06270 */
[----:B------:R-:W-:-:S13]  /*5c10*/  PLOP3.LUT P0, PT, PT, PT, UP0, 0x80, 0x8 ;  /* 0x000000000008781c */ /* 0x000fda0003f0f008 */
[----:B------:R-:W-:Y:S05]  /*5c20*/  @!P0 EXIT ;  /* 0x000000000000894d */ /* 0x000fea0003800000 */
[----:B------:R-:W-:Y:S01]  /*5c30*/  BAR.SYNC.DEFER_BLOCKING 0x6, 0xa0 ;  /* 0x0182800000007b1d */ /* 0x000fe20000010000 */
[----:B------:R-:W-:Y:S01]  /*5c40*/  IMAD.SHL.U32 R49, R61, 0x10, RZ ;  /* 0x000000103d317824 */ /* 0x000fe200078e00ff */
[----:B------:R-:W-:Y:S01]  /*5c50*/  CS2R R58, SRZ ;  /* 0x00000000003a7805 */ /* 0x000fe2000001ff00 */
[----:B------:R-:W-:Y:S02]  /*5c60*/  IMAD.SHL.U32 R5, R51, 0x200, RZ ;  /* 0x0000020033057824 */ /* 0x000fe400078e00ff */
[----:B------:R-:W-:Y:S01]  /*5c70*/  IMAD.U32 R23, R61, 0x10000, RZ ;  /* 0x000100003d177824 */ /* 0x000fe200078e00ff */
[----:B------:R-:W-:Y:S01]  /*5c80*/  UMOV UR43, 0x400 ;  /* 0x00000400002b7882 */ /* 0x000fe20000000000 */
[----:B------:R-:W-:Y:S01]  /*5c90*/  LOP3.LUT R48, R49, 0x5b0, RZ, 0xc0, !PT ;  /* 0x000005b031307812 */ /* 0x000fe200078ec0ff */
[----:B------:R-:W-:Y:S01]  /*5ca0*/  ULEA UR43, UR47, UR43, 0x18 ;  /* 0x0000002b2f2b7291 */ /* 0x000fe2000f8ec0ff */
[----:B------:R-:W1:Y:S01]  /*5cb0*/  LDC.64 R44, c[0x0][0x888] ;  /* 0x00022200ff2c7b82 */ /* 0x000e620000000a00 */
[----:B------:R-:W-:Y:S01]  /*5cc0*/  IMAD.SHL.U32 R4, R61, 0x2, RZ ;  /* 0x000000023d047824 */ /* 0x000fe200078e00ff */
[----:B------:R-:W-:Y:S01]  /*5cd0*/  LOP3.LUT R48, R48, 0x200, R5, 0xf8, !PT ;  /* 0x0000020030307812 */ /* 0x000fe200078ef805 */
[----:B------:R-:W-:Y:S01]  /*5ce0*/  IMAD.SHL.U32 R5, R51, 0x200000, RZ ;  /* 0x0020000033057824 */ /* 0x000fe200078e00ff */
[C---:B------:R-:W-:Y:S01]  /*5cf0*/  LOP3.LUT R6, R49.reuse, 0x40, RZ, 0xc0, !PT ;  /* 0x0000004031067812 */ /* 0x040fe200078ec0ff */
[----:B------:R-:W-:Y:S01]  /*5d00*/  UIADD3 UR4, UPT, UPT, UR43, 0x200, URZ ;  /* 0x000002002b047890 */ /* 0x000fe2000fffe0ff */
[----:B------:R-:W-:Y:S01]  /*5d10*/  LOP3.LUT P0, RZ, R49, 0x40, RZ, 0xc0, !PT ;  /* 0x0000004031ff7812 */ /* 0x000fe2000780c0ff */
[----:B------:R-:W-:Y:S01]  /*5d20*/  IMAD.MOV.U32 R60, RZ, RZ, 0x1 ;  /* 0x00000001ff3c7424 */ /* 0x000fe200078e00ff */
[----:B------:R-:W2:Y:S01]  /*5d30*/  LDC.64 R46, c[0x0][0x890] ;  /* 0x00022400ff2e7b82 */ /* 0x000ea20000000a00 */
[----:B------:R-:W-:Y:S01]  /*5d40*/  LOP3.LUT R5, R5, 0x200000, RZ, 0xc0, !PT ;  /* 0x0020000005057812 */ /* 0x000fe200078ec0ff */
[----:B------:R-:W-:Y:S01]  /*5d50*/  IMAD.MOV.U32 R22, RZ, RZ, RZ ;  /* 0x000000ffff167224 */ /* 0x000fe200078e00ff */
[----:B------:R-:W-:Y:S01]  /*5d60*/  LOP3.LUT R4, R6, 0x8, R4, 0xf8, !PT ;  /* 0x0000000806047812 */ /* 0x000fe200078ef804 */
[----:B------:R-:W-:Y:S01]  /*5d70*/  IMAD.MOV.U32 R56, RZ, RZ, RZ ;  /* 0x000000ffff387224 */ /* 0x000fe200078e00ff */
[----:B------:R-:W-:Y:S01]  /*5d80*/  LOP3.LUT R23, R5, 0x400000, R23, 0xf8, !PT ;  /* 0x0040000005177812 */ /* 0x000fe200078ef817 */
[----:B------:R-:W-:Y:S01]  /*5d90*/  IMAD.U32 R53, RZ, RZ, UR4 ;  /* 0x00000004ff357e24 */ /* 0x000fe2000f8e00ff */
[----:B------:R-:W3:Y:S01]  /*5da0*/  LDS R0, [UR43+0x170] ;  /* 0x0001702bff007984 */ /* 0x000ee20008000800 */
[----:B------:R-:W4:Y:S01]  /*5db0*/  LDC.64 R42, c[0x0][0x8b0] ;  /* 0x00022c00ff2a7b82 */ /* 0x000f220000000a00 */
[----:B------:R-:W-:Y:S01]  /*5dc0*/  LOP3.LUT R48, R48, R4, RZ, 0xfc, !PT ;  /* 0x0000000430307212 */ /* 0x000fe200078efcff */
[----:B------:R-:W1:Y:S01]  /*5dd0*/  LDCU UR60, c[0x0][0x370] ;  /* 0x00006e00ff3c77ac */ /* 0x000e620008000800 */
[----:B------:R-:W-:Y:S01]  /*5de0*/  LOP3.LUT R61, R61, 0x60, RZ, 0xc0, !PT ;  /* 0x000000603d3d7812 */ /* 0x000fe200078ec0ff */
[----:B------:R-:W1:Y:S04]  /*5df0*/  LDCU UR42, c[0x0][0xb0c] ;  /* 0x00016180ff2a77ac */ /* 0x000e680008000800 */
[----:B------:R-:W1:Y:S01]  /*5e00*/  LDC.64 R40, c[0x0][0x8a8] ;  /* 0x00022a00ff287b82 */ /* 0x000e620000000a00 */
[----:B------:R-:W1:Y:S01]  /*5e10*/  LDCU UR39, c[0x0][0xb30] ;  /* 0x00016600ff2777ac */ /* 0x000e620008000800 */
[----:B------:R-:W1:Y:S01]  /*5e20*/  LDCU.64 UR54, c[0x0][0x888] ;  /* 0x00011100ff3677ac */ /* 0x000e620008000a00 */
[----:B------:R-:W1:Y:S01]  /*5e30*/  LDCU.64 UR40, c[0x0][0xb28] ;  /* 0x00016500ff2877ac */ /* 0x000e620008000a00 */
[----:B------:R-:W1:Y:S01]  /*5e40*/  LDCU.128 UR56, c[0x0][0xb10] ;  /* 0x00016200ff3877ac */ /* 0x000e620008000c00 */
[----:B------:R-:W1:Y:S01]  /*5e50*/  LDCU UR53, c[0x0][0x374] ;  /* 0x00006e80ff3577ac */ /* 0x000e620008000800 */
[----:B------:R-:W-:Y:S01]  /*5e60*/  UMOV UR52, URZ ;  /* 0x000000ff00347c82 */ /* 0x000fe20008000000 */
[----:B------:R-:W-:Y:S01]  /*5e70*/  UMOV UR46, URZ ;  /* 0x000000ff002e7c82 */ /* 0x000fe20008000000 */
[----:B---3--:R-:W-:Y:S01]  /*5e80*/  IMAD.IADD R23, R0, 0x1, R23 ;  /* 0x0000000100177824 */ /* 0x008fe200078e0217 */
[----:B--2---:R-:W-:-:S07]  /*5e90*/  P2R R0, PR, RZ, 0x1 ;  /* 0x00000001ff007803 */ /* 0x004fce0000000000 */
.L_x_147:
[----:B------:R-:W-:Y:S02]  /*5ea0*/  LEA R3, R56, UR43, 0x3 ;  /* 0x0000002b38037c11 */ /* 0x000fe4000f8e18ff */
[----:B------:R-:W-:Y:S02]  /*5eb0*/  SHF.L.U32 R0, R58, 0x1f, RZ ;  /* 0x0000001f3a007819 */ /* 0x000fe400000006ff */
[----:B-1----:R-:W-:Y:S02]  /*5ec0*/  LEA R4, R56, UR43, 0x4 ;  /* 0x0000002b38047c11 */ /* 0x002fe4000f8e20ff */
[----:B------:R-:W2:Y:S02]  /*5ed0*/  SYNCS.PHASECHK.TRANS64.TRYWAIT P0, [R3+URZ+0xc0], R0 ;  /* 0x0000c000030075a7 */ /* 0x000ea400080011ff */
[----:B--2---:R-:W-:Y:S05]  /*5ee0*/  @!P0 BRA `(.L_x_104) ;  /* 0x0000003c00ec8947 */ /* 0x004fea0003800000 */
.L_x_204:
        /* <DEDUP_REMOVED lines=11> */
[----:B------:R-:W-:Y:S01]  /*5fa0*/  PLOP3.LUT P0, PT, PT, PT, UP1, 0x80, 0x8 ;  /* 0x000000000008781c */ /* 0x000fe20003f0f018 */
[----:B------:R-:W-:Y:S11]  /*5fb0*/  UP2UR UR62, UPR, URZ, 0x2 ;  /* 0x00000002ff3e7883 */ /* 0x000ff60008000000 */
[----:B------:R-:W-:Y:S01]  /*5fc0*/  @!UPT UIADD3 URZ, UPT, UPT, URZ, URZ, URZ ;  /* 0x000000fffffff290 */ /* 0x000fe2000fffe0ff */
        /* <DEDUP_REMOVED lines=13> */
[----:B------:R-:W2:Y:S01]  /*60a0*/  LDCU UR12, c[0x0][0xb20] ;  /* 0x00016400ff0c77ac */ /* 0x000ea20008000800 */
[----:B------:R-:W-:Y:S02]  /*60b0*/  UIMAD.WIDE.U32 UR4, UR53, UR59, URZ ;  /* 0x0000003b350472a5 */ /* 0x000fe4000f8e00ff */
[----:B------:R-:W-:Y:S02]  /*60c0*/  UIMAD.WIDE.U32 UR6, UR60, UR56, URZ ;  /* 0x000000383c0672a5 */ /* 0x000fe4000f8e00ff */
[----:B------:R-:W-:Y:S02]  /*60d0*/  UISETP.NE.AND UP0, UPT, UR58, 0x1, UPT ;  /* 0x000000013a00788c */ /* 0x000fe4000bf05270 */
[----:B------:R-:W-:Y:S02]  /*60e0*/  UIMAD.WIDE.U32 UR8, UR37, UR59, URZ ;  /* 0x0000003b250872a5 */ /* 0x000fe4000f8e00ff */
[----:B------:R-:W-:Y:S02]  /*60f0*/  UIMAD.WIDE.U32 UR10, UR38, UR56, URZ ;  /* 0x00000038260a72a5 */ /* 0x000fe4000f8e00ff */
[----:B------:R-:W-:Y:S02]  /*6100*/  UISETP.NE.AND UP1, UPT, UR42, 0x1, UPT ;  /* 0x000000012a00788c */ /* 0x000fe4000bf25270 */
[----:B------:R-:W-:Y:S01]  /*6110*/  UISETP.NE.AND UP2, UPT, UR45, 0x1, UPT ;  /* 0x000000012d00788c */ /* 0x000fe2000bf45270 */
[----:B------:R-:W-:Y:S02]  /*6120*/  UMOV UR4, UR5 ;  /* 0x0000000500047c82 */ /* 0x000fe40008000000 */
[----:B--2---:R-:W-:Y:S03]  /*6130*/  USHF.R.U32.HI UR5, URZ, UR12, UR4 ;  /* 0x0000000cff057299 */ /* 0x004fe60008011604 */
[----:B------:R-:W-:Y:S02]  /*6140*/  UMOV UR4, UR7 ;  /* 0x0000000700047c82 */ /* 0x000fe40008000000 */
[----:B------:R-:W-:Y:S02]  /*6150*/  USHF.R.U32.HI UR7, URZ, UR57, UR4 ;  /* 0x00000039ff077299 */ /* 0x000fe40008011604 */
[----:B------:R-:W-:Y:S02]  /*6160*/  USEL UR4, UR53, UR5, !UP0 ;  /* 0x0000000535047287 */ /* 0x000fe4000c000000 */
[----:B------:R-:W-:Y:S01]  /*6170*/  USEL UR7, UR60, UR7, !UP1 ;  /* 0x000000073c077287 */ /* 0x000fe2000c800000 */
[----:B------:R-:W-:Y:S01]  /*6180*/  UMOV UR5, UR9 ;  /* 0x0000000900057c82 */ /* 0x000fe20008000000 */
[----:B------:R-:W-:Y:S02]  /*6190*/  UIMAD.WIDE.U32 UR8, UR4, UR40, URZ ;  /* 0x00000028040872a5 */ /* 0x000fe4000f8e00ff */
[----:B------:R-:W-:Y:S03]  /*61a0*/  USHF.R.U32.HI UR6, URZ, UR12, UR5 ;  /* 0x0000000cff067299 */ /* 0x000fe60008011605 */
[----:B------:R-:W-:Y:S01]  /*61b0*/  UMOV UR5, UR11 ;  /* 0x0000000b00057c82 */ /* 0x000fe20008000000 */
[----:B------:R-:W-:Y:S02]  /*61c0*/  UIMAD.WIDE.U32 UR10, UR7, UR40, URZ ;  /* 0x00000028070a72a5 */ /* 0x000fe4000f8e00ff */
[----:B------:R-:W-:Y:S02]  /*61d0*/  USHF.R.U32.HI UR12, URZ, UR57, UR5 ;  /* 0x00000039ff0c7299 */ /* 0x000fe40008011605 */
[----:B------:R-:W-:Y:S01]  /*61e0*/  USEL UR6, UR37, UR6, !UP0 ;  /* 0x0000000625067287 */ /* 0x000fe2000c000000 */
[----:B------:R-:W-:Y:S02]  /*61f0*/  UMOV UR5, UR9 ;  /* 0x0000000900057c82 */ /* 0x000fe40008000000 */
[----:B------:R-:W-:Y:S01]  /*6200*/  UMOV UR10, UR11 ;  /* 0x0000000b000a7c82 */ /* 0x000fe20008000000 */
[----:B------:R-:W-:Y:S02]  /*6210*/  @UP2 USHF.R.U32.HI UR4, URZ, UR41, UR5 ;  /* 0x00000029ff042299 */ /* 0x000fe40008011605 */
[----:B------:R-:W-:Y:S02]  /*6220*/  @UP2 USHF.R.U32.HI UR7, URZ, UR41, UR10 ;  /* 0x00000029ff072299 */ /* 0x000fe4000801160a */
[----:B------:R-:W-:Y:S02]  /*6230*/  UIMAD UR4, UR45, UR4, URZ ;  /* 0x000000042d0472a4 */ /* 0x000fe4000f8e02ff */
        /* <DEDUP_REMOVED lines=8> */
[----:B------:R-:W-:Y:S02]  /*62c0*/  USEL UR11, UR6, UR4, !UP2 ;  /* 0x00000004060b7287 */ /* 0x000fe4000d000000 */
[----:B------:R-:W-:Y:S02]  /*62d0*/  UIADD3 UR8, UPT, UPT, -UR5, URZ, URZ ;  /* 0x000000ff05087290 */ /* 0x000fe4000fffe1ff */
[----:B------:R-:W-:Y:S01]  /*62e0*/  UIADD3 UR10, UPT, UPT, -UR11, URZ, URZ ;  /* 0x000000ff0b0a7290 */ /* 0x000fe2000fffe1ff */
[----:B------:R-:W-:Y:S01]  /*62f0*/  @!UP0 UMOV UR4, UR9 ;  /* 0x0000000900048c82 */ /* 0x000fe20008000000 */
[----:B------:R-:W-:Y:S02]  /*6300*/  UIADD3 UR9, UPT, UPT, -UR6, URZ, URZ ;  /* 0x000000ff06097290 */ /* 0x000fe4000fffe1ff */
[----:B------:R-:W-:Y:S02]  /*6310*/  @!UP0 USHF.R.U32.HI UR4, URZ, UR41, UR4 ;  /* 0x00000029ff048299 */ /* 0x000fe40008011604 */
[----:B------:R-:W-:Y:S02]  /*6320*/  UIMAD UR10, UR45, UR10, UR6 ;  /* 0x0000000a2d0a72a4 */ /* 0x000fe4000f8e0206 */
[----:B------:R-:W-:Y:S04]  /*6330*/  @!UP0 USEL UR4, UR5, UR4, !UP2 ;  /* 0x0000000405048287 */ /* 0x000fe8000d000000 */
[----:B------:R-:W-:Y:S02]  /*6340*/  @!UP0 UIMAD UR10, UR7, UR10, UR4 ;  /* 0x0000000a070a82a4 */ /* 0x000fe4000f8e0204 */
[----:B------:R-:W-:Y:S02]  /*6350*/  @!UP0 UIADD3 UR11, UPT, UPT, UR11, -UR4, URZ ;  /* 0x800000040b0b8290 */ /* 0x000fe4000fffe0ff */
[----:B------:R-:W-:Y:S02]  /*6360*/  UIMAD UR7, UR42, UR8, UR38 ;  /* 0x000000082a0772a4 */ /* 0x000fe4000f8e0226 */
[----:B------:R-:W-:Y:S02]  /*6370*/  @!UP0 UIMAD UR6, UR11, UR45, UR5 ;  /* 0x0000002d0b0682a4 */ /* 0x000fe4000f8e0205 */
[----:B------:R-:W-:Y:S01]  /*6380*/  UIMAD UR4, UR58, UR9, UR37 ;  /* 0x000000093a0472a4 */ /* 0x000fe2000f8e0225 */
[----:B------:R-:W-:Y:S02]  /*6390*/  @!UP0 UMOV UR5, UR10 ;  /* 0x0000000a00058c82 */ /* 0x000fe40008000000 */
[----:B------:R-:W-:Y:S02]  /*63a0*/  UIMAD UR38, UR5, UR42, UR7 ;  /* 0x0000002a052672a4 */ /* 0x000fe4000f8e0207 */
[----:B------:R-:W-:Y:S11]  /*63b0*/  UIMAD UR37, UR6, UR58, UR4 ;  /* 0x0000003a062572a4 */ /* 0x000ff6000f8e0204 */
[----:B------:R-:W-:Y:S01]  /*63c0*/  @!UPT UIADD3 URZ, UPT, UPT, URZ, URZ, URZ ;  /* 0x000000fffffff290 */ /* 0x000fe2000fffe0ff */
.L_x_105:
[----:B------:R-:W-:Y:S01]  /*63d0*/  UISETP.NE.AND UP0, UPT, UR39, 0x1, UPT ;  /* 0x000000012700788c */ /* 0x000fe2000bf05270 */
[----:B------:R-:W-:Y:S01]  /*63e0*/  LOP3.LUT P0, RZ, R53, 0x90, RZ, 0xc0, !PT ;  /* 0x0000009035ff7812 */ /* 0x000fe2000780c0ff */
[----:B------:R-:W-:Y:S01]  /*63f0*/  USHF.L.U32 UR50, UR20, 0x6, URZ ;  /* 0x0000000614327899 */ /* 0x000fe200080006ff */
[----:B------:R-:W-:Y:S01]  /*6400*/  BSSY.RECONVERGENT B6, `(.L_x_106) ;  /* 0x0000034000067945 */ /* 0x000fe20003800200 */
[----:B------:R-:W-:Y:S01]  /*6410*/  USHF.L.U32 UR49, UR28, 0x7, URZ ;  /* 0x000000071c317899 */ /* 0x000fe200080006ff */
[----:B------:R-:W-:Y:S06]  /*6420*/  IADD3 R56, PT, PT, R56, 0x1, RZ ;  /* 0x0000000138387810 */ /* 0x000fec0007ffe0ff */
[----:B------:R-:W2:Y:S01]  /*6430*/  @!UP0 LDCU.128 UR12, c[0x0][0xb10] ;  /* 0x00016200ff0c87ac */ /* 0x000ea20008000c00 */
[----:B------:R-:W3:Y:S01]  /*6440*/  @!UP0 LDCU UR5, c[0x0][0xb0c] ;  /* 0x00016180ff0587ac */ /* 0x000ee20008000800 */
[----:B------:R-:W4:Y:S01]  /*6450*/  @!UP0 LDCU UR10, c[0x0][0xb20] ;  /* 0x00016400ff0a87ac */ /* 0x000f220008000800 */
[----:B--2---:R-:W-:Y:S02]  /*6460*/  UIMAD.WIDE.U32 UR8, UR38, UR12, URZ ;  /* 0x0000000c260872a5 */ /* 0x004fe4000f8e00ff */
[----:B------:R-:W-:Y:S02]  /*6470*/  UIMAD.WIDE.U32 UR6, UR37, UR15, URZ ;  /* 0x0000000f250672a5 */ /* 0x000fe4000f8e00ff */
[----:B------:R-:W-:Y:S03]  /*6480*/  @!UP0 UISETP.NE.AND UP1, UPT, UR14, 0x1, UPT ;  /* 0x000000010e00888c */ /* 0x000fe6000bf25270 */
[----:B------:R-:W-:Y:S01]  /*6490*/  @!UP0 UMOV UR4, UR9 ;  /* 0x0000000900048c82 */ /* 0x000fe20008000000 */
[----:B---3--:R-:W-:Y:S02]  /*64a0*/  @!UP0 UISETP.NE.AND UP2, UPT, UR5, 0x1, UPT ;  /* 0x000000010500888c */ /* 0x008fe4000bf45270 */
[----:B------:R-:W-:Y:S01]  /*64b0*/  @!UP0 USHF.R.U32.HI UR4, URZ, UR13, UR4 ;  /* 0x0000000dff048299 */ /* 0x000fe20008011604 */
[----:B------:R-:W-:Y:S02]  /*64c0*/  @!UP0 UMOV UR6, UR7 ;  /* 0x0000000700068c82 */ /* 0x000fe40008000000 */
[----:B----4-:R-:W-:Y:S02]  /*64d0*/  @!UP0 USHF.R.U32.HI UR6, URZ, UR10, UR6 ;  /* 0x0000000aff068299 */ /* 0x010fe40008011606 */
[----:B------:R-:W-:Y:S02]  /*64e0*/  @!UP0 USEL UR7, UR38, UR4, !UP2 ;  /* 0x0000000426078287 */ /* 0x000fe4000d000000 */
[----:B------:R-:W-:Y:S04]  /*64f0*/  @!UP0 USEL UR6, UR37, UR6, !UP1 ;  /* 0x0000000625068287 */ /* 0x000fe8000c800000 */
[----:B------:R-:W-:Y:S02]  /*6500*/  @!UP0 UIADD3 UR4, UPT, UPT, -UR7, UR6, URZ ;  /* 0x0000000607048290 */ /* 0x000fe4000fffe1ff */
[----:B------:R-:W-:Y:S02]  /*6510*/  @!UP0 UIADD3 UR6, UPT, UPT, UR7, -UR6, URZ ;  /* 0x8000000607068290 */ /* 0x000fe4000fffe0ff */
[----:B------:R-:W-:Y:S02]  /*6520*/  @!UP0 UIMAD UR38, UR4, UR5, UR38 ;  /* 0x00000005042682a4 */ /* 0x000fe4000f8e0226 */
[----:B------:R-:W-:Y:S01]  /*6530*/  @!UP0 UIMAD UR37, UR6, UR14, UR37 ;  /* 0x0000000e062582a4 */ /* 0x000fe2000f8e0225 */
[----:B------:R-:W-:Y:S11]  /*6540*/  @!P0 BRA `(.L_x_107) ;  /* 0x00000000007c8947 */ /* 0x000ff60003800000 */
[----:B------:R-:W2:Y:S01]  /*6550*/  LDCU.64 UR8, c[0x4][0x80] ;  /* 0x01001000ff0877ac */ /* 0x000ea20008000a00 */
[----:B------:R-:W-:Y:S01]  /*6560*/  MOV R2, 0x0 ;  /* 0x0000000000027802 */ /* 0x000fe20000000f00 */
[----:B------:R-:W-:Y:S02]  /*6570*/  HFMA2 R12, -RZ, RZ, 0, 5.9604644775390625e-08 ;  /* 0x00000001ff0c7431 */ /* 0x000fe400000001ff */
[----:B------:R-:W-:Y:S01]  /*6580*/  IMAD.MOV.U32 R8, RZ, RZ, 0x70 ;  /* 0x00000070ff087424 */ /* 0x000fe200078e00ff */
[----:B------:R3:W4:Y:S01]  /*6590*/  LDC.64 R14, c[0x4][R2] ;  /* 0x01000000020e7b82 */ /* 0x0007220000000a00 */
[----:B------:R-:W1:Y:S01]  /*65a0*/  LDCU.64 UR6, c[0x4][0x88] ;  /* 0x01001100ff0677ac */ /* 0x000e620008000a00 */
[----:B------:R-:W-:Y:S01]  /*65b0*/  IMAD.MOV.U32 R13, RZ, RZ, RZ ;  /* 0x000000ffff0d7224 */ /* 0x000fe200078e00ff */
[----:B------:R-:W1:Y:S01]  /*65c0*/  LDCU.64 UR4, c[0x4][0x8] ;  /* 0x01000100ff0477ac */ /* 0x000e620008000a00 */
[----:B--2---:R-:W-:Y:S01]  /*65d0*/  MOV R5, UR9 ;  /* 0x0000000900057c02 */ /* 0x004fe20008000f00 */
[----:B------:R-:W-:Y:S01]  /*65e0*/  IMAD.U32 R4, RZ, RZ, UR8 ;  /* 0x00000008ff047e24 */ /* 0x000fe2000f8e00ff */
[----:B-1----:R-:W-:Y:S01]  /*65f0*/  MOV R7, UR7 ;  /* 0x0000000700077c02 */ /* 0x002fe20008000f00 */
[----:B------:R-:W-:Y:S01]  /*6600*/  IMAD.U32 R6, RZ, RZ, UR6 ;  /* 0x00000006ff067e24 */ /* 0x000fe2000f8e00ff */
[----:B------:R-:W-:Y:S01]  /*6610*/  MOV R11, UR5 ;  /* 0x00000005000b7c02 */ /* 0x000fe20008000f00 */
[----:B------:R-:W-:Y:S02]  /*6620*/  IMAD.U32 R10, RZ, RZ, UR4 ;  /* 0x00000004ff0a7e24 */ /* 0x000fe4000f8e00ff */
[----:B------:R-:W-:Y:S07]  /*6630*/  LEPC R20, `(.L_x_108) ;  /* 0x000000001014794e */ /* 0x000fee0000000000 */
[----:B---345:R-:W-:Y:S05]  /*6640*/  CALL.ABS.NOINC R14 ;  /* 0x000000000e007343 */ /* 0x038fea0003c00000 */
.L_x_108:
[----:B------:R-:W1:Y:S01]  /*6650*/  LDCU.64 UR8, c[0x4][0x80] ;  /* 0x01001000ff0877ac */ /* 0x000e620008000a00 */
[----:B------:R-:W2:Y:S01]  /*6660*/  LDC.64 R2, c[0x4][R2] ;  /* 0x0100000002027b82 */ /* 0x000ea20000000a00 */
[----:B------:R-:W-:Y:S02]  /*6670*/  HFMA2 R12, -RZ, RZ, 0, 5.9604644775390625e-08 ;  /* 0x00000001ff0c7431 */ /* 0x000fe400000001ff */
[----:B------:R-:W-:Y:S02]  /*6680*/  IMAD.MOV.U32 R8, RZ, RZ, 0x70 ;  /* 0x00000070ff087424 */ /* 0x000fe400078e00ff */
[----:B------:R-:W-:Y:S01]  /*6690*/  IMAD.MOV.U32 R13, RZ, RZ, RZ ;  /* 0x000000ffff0d7224 */ /* 0x000fe200078e00ff */
[----:B------:R-:W3:Y:S01]  /*66a0*/  LDCU.64 UR6, c[0x4][0x88] ;  /* 0x01001100ff0677ac */ /* 0x000ee20008000a00 */
[----:B------:R-:W4:Y:S01]  /*66b0*/  LDCU.64 UR4, c[0x4][0x8] ;  /* 0x01000100ff0477ac */ /* 0x000f220008000a00 */
[----:B-1----:R-:W-:Y:S02]  /*66c0*/  MOV R4, UR8 ;  /* 0x0000000800047c02 */ /* 0x002fe40008000f00 */
[----:B------:R-:W-:Y:S02]  /*66d0*/  MOV R5, UR9 ;  /* 0x0000000900057c02 */ /* 0x000fe40008000f00 */
[----:B---3--:R-:W-:Y:S01]  /*66e0*/  MOV R7, UR7 ;  /* 0x0000000700077c02 */ /* 0x008fe20008000f00 */
[----:B------:R-:W-:Y:S01]  /*66f0*/  IMAD.U32 R6, RZ, RZ, UR6 ;  /* 0x00000006ff067e24 */ /* 0x000fe2000f8e00ff */
[----:B----4-:R-:W-:Y:S01]  /*6700*/  MOV R11, UR5 ;  /* 0x00000005000b7c02 */ /* 0x010fe20008000f00 */
[----:B------:R-:W-:Y:S02]  /*6710*/  IMAD.U32 R10, RZ, RZ, UR4 ;  /* 0x00000004ff0a7e24 */ /* 0x000fe4000f8e00ff */
[----:B------:R-:W-:Y:S07]  /*6720*/  LEPC R20, `(.L_x_107) ;  /* 0x000000001014794e */ /* 0x000fee0000000000 */
[----:B--2---:R-:W-:Y:S05]  /*6730*/  CALL.ABS.NOINC R2 ;  /* 0x0000000002007343 */ /* 0x004fea0003c00000 */
.L_x_107:
[----:B------:R-:W-:Y:S05]  /*6740*/  BSYNC.RECONVERGENT B6 ;  /* 0x0000000000067941 */ /* 0x000fea0003800200 */
.L_x_106:
[----:B------:R-:W-:Y:S02]  /*6750*/  ISETP.NE.U32.AND P0, PT, RZ, UR54, PT ;  /* 0x00000036ff007c0c */ /* 0x000fe4000bf05070 */
[C---:B------:R-:W-:Y:S02]  /*6760*/  ISETP.NE.U32.AND P1, PT, R46.reuse, RZ, PT ;  /* 0x000000ff2e00720c */ /* 0x040fe40003f25070 */
[----:B------:R-:W-:Y:S02]  /*6770*/  ISETP.NE.U32.AND P4, PT, R46, RZ, PT ;  /* 0x000000ff2e00720c */ /* 0x000fe40003f85070 */
[----:B------:R-:W-:Y:S02]  /*6780*/  ISETP.NE.AND.EX P0, PT, RZ, UR55, PT, P0 ;  /* 0x00000037ff007c0c */ /* 0x000fe4000bf05300 */
[C---:B------:R-:W-:Y:S02]  /*6790*/  ISETP.NE.AND.EX P1, PT, R47.reuse, RZ, PT, P1 ;  /* 0x000000ff2f00720c */ /* 0x040fe40003f25310 */
[----:B------:R-:W-:Y:S02]  /*67a0*/  ISETP.NE.AND.EX P4, PT, R47, RZ, P0, P4 ;  /* 0x000000ff2f00720c */ /* 0x000fe40000785340 */
[----:B------:R-:W-:Y:S02]  /*67b0*/  ISETP.NE.U32.AND P5, PT, R42, RZ, PT ;  /* 0x000000ff2a00720c */ /* 0x000fe40003fa5070 */
[----:B------:R-:W-:Y:S02]  /*67c0*/  ISETP.NE.U32.AND P3, PT, RZ, UR54, PT ;  /* 0x00000036ff007c0c */ /* 0x000fe4000bf65070 */
[----:B------:R-:W-:Y:S02]  /*67d0*/  PLOP3.LUT P2, PT, PT, PT, PT, 0x8, 0x80 ;  /* 0x000000000080781c */ /* 0x000fe40003f4e170 */
[----:B------:R-:W-:Y:S02]  /*67e0*/  ISETP.NE.AND.EX P5, PT, R43, RZ, PT, P5 ;  /* 0x000000ff2b00720c */ /* 0x000fe40003fa5350 */
[----:B------:R-:W-:Y:S03]  /*67f0*/  ISETP.NE.AND.EX P3, PT, RZ, UR55, PT, P3 ;  /* 0x00000037ff007c0c */ /* 0x000fe6000bf65330 */
[----:B------:R-:W-:Y:S01]  /*6800*/  @!P4 PLOP3.LUT P2, PT, P1, PT, PT, 0x80, 0x8 ;  /* 0x000000000008c81c */ /* 0x000fe20000f4f070 */
[----:B------:R-:W-:Y:S01]  /*6810*/  @!UPT UIADD3 URZ, UPT, UPT, URZ, URZ, URZ ;  /* 0x000000fffffff290 */ /* 0x000fe2000fffe0ff */
[----:B------:R-:W-:Y:S11]  /*6820*/  @!P1 BRA `(.L_x_109) ;  /* 0x0000000000309947 */ /* 0x000ff60003800000 */
        /* <DEDUP_REMOVED lines=12> */
.L_x_109:
[----:B------:R-:W-:Y:S05]  /*68f0*/  @!P5 BRA `(.L_x_110) ;  /* 0x000000000024d947 */ /* 0x000fea0003800000 */
[----:B------:R-:W-:Y:S01]  /*6900*/  ISETP.NE.U32.AND P0, PT, R40, RZ, PT ;  /* 0x000000ff2800720c */ /* 0x000fe20003f05070 */
[----:B------:R-:W2:Y:S03]  /*6910*/  LDCU.64 UR4, c[0x0][0x358] ;  /* 0x00006b00ff0477ac */ /* 0x000ea60008000a00 */
[----:B------:R-:W-:Y:S11]  /*6920*/  ISETP.NE.AND.EX P0, PT, R41, RZ, PT, P0 ;  /* 0x000000ff2900720c */ /* 0x000ff60003f05300 */
[----:B------:R-:W-:Y:S02]  /*6930*/  @!UPT UIADD3 URZ, UPT, UPT, URZ, URZ, URZ ;  /* 0x000000fffffff290 */ /* 0x000fe4000fffe0ff */
[----:B------:R-:W4:Y:S01]  /*6940*/  @P0 LDC.64 R2, c[0x0][0x8a8] ;  /* 0x00022a00ff020b82 */ /* 0x000f220000000a00 */
[----:B-1----:R-:W-:Y:S04]  /*6950*/  @P0 IMAD R0, R42, UR36, RZ ;  /* 0x000000242a000c24 */ /* 0x002fe8000f8e02ff */
[----:B----4-:R-:W-:Y:S05]  /*6960*/  @P0 IMAD.WIDE R2, R0, 0x4, R2 ;  /* 0x0000000400020825 */ /* 0x010fea00078e0202 */
[----:B--2--5:R2:W5:Y:S02]  /*6970*/  @P0 LDG.E R24, desc[UR4][R2.64] ;  /* 0x0000000402180981 */ /* 0x024564000c1e1900 */
[----:B--2---:R-:W4:Y:S02]  /*6980*/  @!P0 LDC R24, c[0x0][0x8a0] ;  /* 0x00022800ff188b82 */ /* 0x004f240000000800 */
.L_x_110:
[----:B---3-5:R-:W-:Y:S01]  /*6990*/  FSETP.NEU.AND P0, PT, R27, RZ, PT ;  /* 0x000000ff1b00720b */ /* 0x028fe20003f0d000 */
[----:B------:R-:W-:Y:S01]  /*69a0*/  IMAD.SHL.U32 R57, R48, 0x2, RZ ;  /* 0x0000000230397824 */ /* 0x000fe200078e00ff */
[----:B------:R-:W-:Y:S01]  /*69b0*/  SEL R3, RZ, 0xffffffff, P3 ;  /* 0xffffffffff037807 */ /* 0x000fe20001800000 */
[----:B------:R-:W-:Y:S01]  /*69c0*/  BSSY B1, `(.L_x_111) ;  /* 0x0000033000017945 */ /* 0x000fe20003800000 */
[----:B------:R-:W-:Y:S01]  /*69d0*/  @!P4 LOP3.LUT P3, RZ, R50, 0xff, RZ, 0xc0, !PT ;  /* 0x000000ff32ffc812 */ /* 0x000fe2000786c0ff */
[----:B------:R-:W-:Y:S01]  /*69e0*/  IMAD.MOV.U32 R64, RZ, RZ, 0x1 ;  /* 0x00000001ff407424 */ /* 0x000fe200078e00ff */
[----:B-1----:R-:W-:Y:S01]  /*69f0*/  @!P4 SEL R0, RZ, 0xffffffff, P0 ;  /* 0xffffffffff00c807 */ /* 0x002fe20000000000 */
[----:B------:R-:W-:Y:S01]  /*6a00*/  IMAD R25, R22, 0x40, R23 ;  /* 0x0000004016197824 */ /* 0x000fe200078e0217 */
[----:B------:R-:W-:Y:S01]  /*6a10*/  LOP3.LUT R60, R60, 0x1, RZ, 0x3c, !PT ;  /* 0x000000013c3c7812 */ /* 0x000fe200078e3cff */
[----:B------:R-:W-:Y:S01]  /*6a20*/  IMAD.MOV.U32 R26, RZ, RZ, RZ ;  /* 0x000000ffff1a7224 */ /* 0x000fe200078e00ff */
[----:B------:R-:W-:Y:S02]  /*6a30*/  @P2 SEL R0, R3, R0, !P3 ;  /* 0x0000000003002207 */ /* 0x000fe40005800000 */
[----:B------:R-:W-:Y:S02]  /*6a40*/  CS2R R38, SRZ ;  /* 0x0000000000267805 */ /* 0x000fe4000001ff00 */
[----:B------:R-:W-:Y:S02]  /*6a50*/  LEA R54, R22, UR43, 0x3 ;  /* 0x0000002b16367c11 */ /* 0x000fe4000f8e18ff */
[----:B------:R-:W-:Y:S02]  /*6a60*/  CS2R R36, SRZ ;  /* 0x0000000000247805 */ /* 0x000fe4000001ff00 */
[----:B------:R-:W-:Y:S02]  /*6a70*/  @!P4 LOP3.LUT R0, R0, 0x1, RZ, 0xc0, !PT ;  /* 0x000000010000c812 */ /* 0x000fe400078ec0ff */
[----:B------:R-:W-:Y:S02]  /*6a80*/  CS2R R30, SRZ ;  /* 0x00000000001e7805 */ /* 0x000fe4000001ff00 */
[----:B------:R-:W-:Y:S02]  /*6a90*/  SEL R2, RZ, 0xffffffff, P0 ;  /* 0xffffffffff027807 */ /* 0x000fe40000000000 */
[----:B------:R-:W-:Y:S02]  /*6aa0*/  CS2R R28, SRZ ;  /* 0x00000000001c7805 */ /* 0x000fe4000001ff00 */
[----:B------:R-:W-:Y:S01]  /*6ab0*/  ISETP.NE.U32.OR P6, PT, R0, 0x1, P4 ;  /* 0x000000010000780c */ /* 0x000fe200027c5470 */
[----:B------:R-:W-:Y:S01]  /*6ac0*/  VIADD R63, R57, UR43 ;  /* 0x0000002b393f7c36 */ /* 0x000fe20008000000 */
[----:B------:R-:W-:Y:S02]  /*6ad0*/  LOP3.LUT P4, R55, R50, 0xff, RZ, 0xc0, !PT ;  /* 0x000000ff32377812 */ /* 0x000fe4000788c0ff */
[----:B------:R-:W-:Y:S02]  /*6ae0*/  P2R R62, PR, RZ, 0x40 ;  /* 0x00000040ff3e7803 */ /* 0x000fe40000000000 */
[----:B------:R-:W-:Y:S04]  /*6af0*/  @P1 SEL R2, R3, R2, !P4 ;  /* 0x0000000203021207 */ /* 0x000fe80006000000 */
[----:B------:R-:W-:Y:S03]  /*6b00*/  LOP3.LUT R2, R2, 0x1, RZ, 0xc0, !PT ;  /* 0x0000000102027812 */ /* 0x000fe600078ec0ff */
[----:B------:R-:W-:Y:S02]  /*6b10*/  @P6 SHF.L.U32 R0, R60, 0x1f, RZ ;  /* 0x0000001f3c006819 */ /* 0x000fe400000006ff */
[----:B------:R-:W-:Y:S02]  /*6b20*/  ISETP.NE.U32.AND P5, PT, R2, 0x1, PT ;  /* 0x000000010200780c */ /* 0x000fe40003fa5070 */
[----:B------:R1:W2:Y:S02]  /*6b30*/  @P6 SYNCS.PHASECHK.TRANS64.TRYWAIT P3, [UR43+0x70], R0 ;  /* 0x00007000ff0065a7 */ /* 0x0002a4000806112b */
[----:B------:R-:W-:Y:S02]  /*6b40*/  P2R R65, PR, RZ, 0x20 ;  /* 0x00000020ff417803 */ /* 0x000fe40000000000 */
[----:B-1----:R-:W-:Y:S04]  /*6b50*/  SHF.L.U32 R0, R59, 0x1f, RZ ;  /* 0x0000001f3b007819 */ /* 0x002fe800000006ff */
[----:B------:R1:W3:Y:S01]  /*6b60*/  SYNCS.PHASECHK.TRANS64.TRYWAIT P2, [R54+URZ+0xe0], R0 ;  /* 0x0000e000360075a7 */ /* 0x0002e200080411ff */
[----:B--2---:R-:W-:Y:S01]  /*6b70*/  @P6 SEL R64, RZ, 0x1, !P3 ;  /* 0x00000001ff406807 */ /* 0x004fe20005800000 */
[----:B-1----:R-:W-:Y:S06]  /*6b80*/  @!P6 BRA `(.L_x_112) ;  /* 0x000000000058e947 */ /* 0x002fec0003800000 */
[----:B------:R-:W-:Y:S01]  /*6b90*/  VIADD R2, R63, 0x200 ;  /* 0x000002003f027836 */ /* 0x000fe20000000000 */
[----:B------:R-:W-:Y:S01]  /*6ba0*/  LOP3.LUT P6, RZ, R49, 0x40, RZ, 0xc0, !PT ;  /* 0x0000004031ff7812 */ /* 0x000fe200078cc0ff */
[----:B------:R-:W-:Y:S01]  /*6bb0*/  BSSY B0, `(.L_x_113) ;  /* 0x000000e000007945 */ /* 0x000fe20003800000 */
[----:B------:R-:W-:Y:S01]  /*6bc0*/  ISETP.NE.AND P1, PT, R64, RZ, PT ;  /* 0x000000ff4000720c */ /* 0x000fe20003f25270 */
[----:B------:R-:W-:Y:S01]  /*6bd0*/  @P5 VIADD R4, R63, 0x210 ;  /* 0x000002103f045836 */ /* 0x000fe20000000000 */
[----:B------:R-:W-:Y:S01]  /*6be0*/  PLOP3.LUT P0, PT, PT, PT, PT, 0x8, 0x80 ;  /* 0x000000000080781c */ /* 0x000fe20003f0e170 */
[----:B------:R-:W-:Y:S01]  /*6bf0*/  IMAD.MOV.U32 R39, RZ, RZ, RZ ;  /* 0x000000ffff277224 */ /* 0x000fe200078e00ff */
[----:B------:R-:W-:Y:S02]  /*6c00*/  @P5 PLOP3.LUT P0, PT, P6, PT, PT, 0x80, 0x8 ;  /* 0x000000000008581c */ /* 0x000fe4000370f070 */
[----:B------:R-:W-:Y:S02]  /*6c10*/  CS2R R36, SRZ ;  /* 0x0000000000247805 */ /* 0x000fe4000001ff00 */
[----:B------:R-:W-:Y:S02]  /*6c20*/  CS2R R30, SRZ ;  /* 0x00000000001e7805 */ /* 0x000fe4000001ff00 */
[----:B------:R-:W-:Y:S07]  /*6c30*/  CS2R R28, SRZ ;  /* 0x00000000001c7805 */ /* 0x000fee000001ff00 */
[----:B------:R-:W-:Y:S01]  /*6c40*/  @P0 VIADD R4, R2, 0xfffffff0 ;  /* 0xfffffff002040836 */ /* 0x000fe20000000000 */
[----:B------:R-:W-:Y:S06]  /*6c50*/  @P1 BRA `(.L_x_114) ;  /* 0x00000000000c1947 */ /* 0x000fec0003800000 */
[----:B------:R-:W-:Y:S04]  /*6c60*/  SHF.L.U32 R3, R60, 0x1f, RZ ;  /* 0x0000001f3c037819 */ /* 0x000fe800000006ff */
[----:B------:R-:W1:Y:S02]  /*6c70*/  SYNCS.PHASECHK.TRANS64.TRYWAIT P0, [UR43+0x70], R3 ;  /* 0x00007003ff0075a7 */ /* 0x000e64000800112b */
[----:B-1----:R-:W-:Y:S05]  /*6c80*/  @!P0 BRA `(.L_x_115) ;  /* 0x0000003000988947 */ /* 0x002fea0003800000 */
.L_x_114:
[----:B------:R-:W-:Y:S05]  /*6c90*/  BSYNC B0 ;  /* 0x0000000000007941 */ /* 0x000fea0003800000 */
.L_x_113:
[----:B------:R-:W-:Y:S01]  /*6ca0*/  ISETP.NE.AND P0, PT, R65, RZ, PT ;  /* 0x000000ff4100720c */ /* 0x000fe20003f05270 */
[----:B------:R-:W-:Y:S11]  /*6cb0*/  HFMA2 R26, -RZ, RZ, 0, 5.9604644775390625e-08 ;  /* 0x00000001ff1a7431 */ /* 0x000ff600000001ff */
[----:B------:R-:W-:Y:S01]  /*6cc0*/  @!UPT UIADD3 URZ, UPT, UPT, URZ, URZ, URZ ;  /* 0x000000fffffff290 */ /* 0x000fe2000fffe0ff */
[----:B------:R2:W1:Y:S04]  /*6cd0*/  @P0 LDS.128 R36, [R4] ;  /* 0x0000000004240984 */ /* 0x0004680000000c00 */
[----:B------:R2:W1:Y:S02]  /*6ce0*/  @P0 LDS.128 R28, [R57+UR43+0x200] ;  /* 0x0002002b391c0984 */ /* 0x0004640008000c00 */
.L_x_112:
[----:B------:R-:W-:Y:S05]  /*6cf0*/  BSYNC B1 ;  /* 0x0000000000017941 */ /* 0x000fea0003800000 */
.L_x_111:
[----:B-1----:R-:W-:Y:S04]  /*6d00*/  SHF.R.U32.HI R2, RZ, 0x15, R25 ;  /* 0x00000015ff027819 */ /* 0x002fe80000011619 */
[----:B------:R-:W-:Y:S01]  /*6d10*/  LOP3.LUT P0, RZ, R2, 0x3, R51, 0x48, !PT ;  /* 0x0000000302ff7812 */ /* 0x000fe20007804833 */
[----:B------:R-:W-:Y:S01]  /*6d20*/  @!UPT UIADD3 URZ, UPT, UPT, URZ, URZ, URZ ;  /* 0x000000fffffff290 */ /* 0x000fe2000fffe0ff */
[----:B---3--:R-:W-:Y:S11]  /*6d30*/  @P2 BRA `(.L_x_116) ;  /* 0x0000000000082947 */ /* 0x008ff60003800000 */
[----:B------:R-:W1:Y:S02]  /*6d40*/  SYNCS.PHASECHK.TRANS64.TRYWAIT P1, [R54+URZ+0xe0], R0 ;  /* 0x0000e000360075a7 */ /* 0x000e6400080211ff */
[----:B-1----:R-:W-:Y:S05]  /*6d50*/  @!P1 BRA `(.L_x_117) ;  /* 0x00000030007c9947 */ /* 0x002fea0003800000 */
.L_x_116:
[----:B------:R-:W-:Y:S05]  /*6d60*/  @!P0 BRA `(.L_x_118) ;  /* 0x0000000000408947 */ /* 0x000fea0003800000 */
[----:B------:R-:W3:Y:S01]  /*6d70*/  LDCU.64 UR8, c[0x4][0x70] ;  /* 0x01000e00ff0877ac */ /* 0x000ee20008000a00 */
[----:B------:R-:W-:Y:S01]  /*6d80*/  MOV R3, 0x0 ;  /* 0x0000000000037802 */ /* 0x000fe20000000f00 */
[----:B------:R-:W-:Y:S02]  /*6d90*/  HFMA2 R12, -RZ, RZ, 0, 5.9604644775390625e-08 ;  /* 0x00000001ff0c7431 */ /* 0x000fe400000001ff */
[----:B------:R-:W-:Y:S02]  /*6da0*/  IMAD.MOV.U32 R8, RZ, RZ, 0x192 ;  /* 0x00000192ff087424 */ /* 0x000fe400078e00ff */
[----:B------:R-:W-:Y:S01]  /*6db0*/  IMAD.MOV.U32 R13, RZ, RZ, RZ ;  /* 0x000000ffff0d7224 */ /* 0x000fe200078e00ff */
[----:B------:R-:W5:Y:S01]  /*6dc0*/  LDCU.64 UR6, c[0x4][0x78] ;  /* 0x01000f00ff0677ac */ /* 0x000f620008000a00 */
[----:B------:R-:W1:Y:S01]  /*6dd0*/  LDC.64 R2, c[0x4][R3] ;  /* 0x0100000003027b82 */ /* 0x000e620000000a00 */
[----:B------:R-:W4:Y:S01]  /*6de0*/  LDCU.64 UR4, c[0x4][0x10] ;  /* 0x01000200ff0477ac */ /* 0x000f220008000a00 */
[----:B---3--:R-:W-:Y:S01]  /*6df0*/  MOV R5, UR9 ;  /* 0x0000000900057c02 */ /* 0x008fe20008000f00 */
[----:B--2---:R-:W-:Y:S01]  /*6e00*/  IMAD.U32 R4, RZ, RZ, UR8 ;  /* 0x00000008ff047e24 */ /* 0x004fe2000f8e00ff */
[----:B-----5:R-:W-:Y:S01]  /*6e10*/  MOV R7, UR7 ;  /* 0x0000000700077c02 */ /* 0x020fe20008000f00 */
[----:B------:R-:W-:Y:S01]  /*6e20*/  IMAD.U32 R6, RZ, RZ, UR6 ;  /* 0x00000006ff067e24 */ /* 0x000fe2000f8e00ff */
[----:B----4-:R-:W-:Y:S01]  /*6e30*/  MOV R11, UR5 ;  /* 0x00000005000b7c02 */ /* 0x010fe20008000f00 */
[----:B------:R-:W-:Y:S02]  /*6e40*/  IMAD.U32 R10, RZ, RZ, UR4 ;  /* 0x00000004ff0a7e24 */ /* 0x000fe4000f8e00ff */
[----:B------:R-:W-:Y:S07]  /*6e50*/  LEPC R20, `(.L_x_118) ;  /* 0x000000001014794e */ /* 0x000fee0000000000 */
[----:B-1----:R-:W-:Y:S05]  /*6e60*/  CALL.ABS.NOINC R2 ;  /* 0x0000000002007343 */ /* 0x002fea0003c00000 */
.L_x_118:
[----:B------:R-:W-:Y:S05]  /*6e70*/  WARPSYNC.ALL ;  /* 0x0000000000007948 */ /* 0x000fea0003800000 */
[----:B------:R-:W-:Y:S01]  /*6e80*/  R2UR UR4, R25 ;  /* 0x00000000190472ca */ /* 0x000fe200000e0000 */
[--C-:B------:R-:W-:Y:S01]  /*6e90*/  HADD2.F32 R3, -RZ, R28.reuse.H0_H0 ;  /* 0x2000001cff037230 */ /* 0x100fe20000004100 */
[----:B------:R-:W-:Y:S01]  /*6ea0*/  MOV R66, 0x10 ;  /* 0x0000001000427802 */ /* 0x000fe20000000f00 */
[--C-:B------:R-:W-:Y:S01]  /*6eb0*/  HADD2.F32 R20, -RZ, R29.reuse.H0_H0 ;  /* 0x2000001dff147230 */ /* 0x100fe20000004100 */
[----:B------:R-:W-:Y:S01]  /*6ec0*/  LOP3.LUT P6, RZ, R49, 0x40, RZ, 0xc0, !PT ;  /* 0x0000004031ff7812 */ /* 0x000fe200078cc0ff */
[----:B------:R-:W-:Y:S01]  /*6ed0*/  HADD2.F32 R21, -RZ, R29.H1_H1 ;  /* 0x3000001dff157230 */ /* 0x000fe20000004100 */
[----:B------:R-:W-:Y:S01]  /*6ee0*/  ISETP.NE.AND P0, PT, R61, RZ, PT ;  /* 0x000000ff3d00720c */ /* 0x000fe20003f05270 */
[----:B------:R-:W-:Y:S01]  /*6ef0*/  BSSY.RECONVERGENT B0, `(.L_x_119) ;  /* 0x0000052000007945 */ /* 0x000fe20003800200 */
[----:B------:R-:W-:Y:S04]  /*6f00*/  SEL R66, R66, 0xfffffff0, !P6 ;  /* 0xfffffff042427807 */ /* 0x000fe80007000000 */
[----:B------:R-:W-:Y:S01]  /*6f10*/  IADD3 R63, PT, PT, R63, R66, RZ ;  /* 0x000000423f3f7210 */ /* 0x000fe20007ffe0ff */
[----:B--2---:R-:W1:Y:S02]  /*6f20*/  LDTM.x16 R4, tmem[UR4] ;  /* 0x00000004000479ee */ /* 0x004e640008240000 */
[C---:B-1--4-:R-:W-:Y:S01]  /*6f30*/  FMUL R0, R24.reuse, R4 ;  /* 0x0000000418007220 */ /* 0x052fe20000400000 */
[----:B------:R-:W-:Y:S02]  /*6f40*/  HADD2.F32 R4, -RZ, R28.H1_H1 ;  /* 0x3000001cff047230 */ /* 0x000fe40000004100 */
[C---:B------:R-:W-:Y:S01]  /*6f50*/  FMUL R2, R24.reuse, R5 ;  /* 0x0000000518027220 */ /* 0x040fe20000400000 */
[C---:B------:R-:W-:Y:S01]  /*6f60*/  FMUL R7, R24.reuse, R7 ;  /* 0x0000000718077220 */ /* 0x040fe20000400000 */
[C---:B------:R-:W-:Y:S01]  /*6f70*/  FFMA R0, R27.reuse, R3, R0 ;  /* 0x000000031b007223 */ /* 0x040fe20000000000 */
[C---:B------:R-:W-:Y:S01]  /*6f80*/  FMUL R3, R24.reuse, R6 ;  /* 0x0000000618037220 */ /* 0x040fe20000400000 */
[C---:B------:R-:W-:Y:S01]  /*6f90*/  FFMA R2, R27.reuse, R4, R2 ;  /* 0x000000041b027223 */ /* 0x040fe20000000002 */
[C---:B------:R-:W-:Y:S01]  /*6fa0*/  FMUL R4, R24.reuse, R8 ;  /* 0x0000000818047220 */ /* 0x040fe20000400000 */
[C---:B------:R-:W-:Y:S01]  /*6fb0*/  FMUL R8, R24.reuse, R12 ;  /* 0x0000000c18087220 */ /* 0x040fe20000400000 */
[----:B------:R-:W-:Y:S01]  /*6fc0*/  FMUL R12, R24, R16 ;  /* 0x00000010180c7220 */ /* 0x000fe20000400000 */
[--C-:B------:R-:W-:Y:S01]  /*6fd0*/  HADD2.F32 R16, -RZ, R30.reuse.H0_H0 ;  /* 0x2000001eff107230 */ /* 0x100fe20000004100 */
[----:B------:R-:W-:Y:S01]  /*6fe0*/  F2FP.F16.F32.PACK_AB R32, R2, R0 ;  /* 0x000000000220723e */ /* 0x000fe200000000ff */
[----:B------:R-:W-:Y:S02]  /*6ff0*/  HADD2.F32 R0, -RZ, R30.H1_H1 ;  /* 0x3000001eff007230 */ /* 0x000fe40000004100 */
[C---:B------:R-:W-:Y:S01]  /*7000*/  FMUL R5, R24.reuse, R9 ;  /* 0x0000000918057220 */ /* 0x040fe20000400000 */
[C---:B------:R-:W-:Y:S01]  /*7010*/  FFMA R3, R27.reuse, R20, R3 ;  /* 0x000000141b037223 */ /* 0x040fe20000000003 */
[C---:B------:R-:W-:Y:S01]  /*7020*/  FFMA R7, R27.reuse, R21, R7 ;  /* 0x000000151b077223 */ /* 0x040fe20000000007 */
[--C-:B------:R-:W-:Y:S02]  /*7030*/  HADD2.F32 R2, -RZ, R31.reuse.H0_H0 ;  /* 0x2000001fff027230 */ /* 0x100fe40000004100 */
[C---:B------:R-:W-:Y:S01]  /*7040*/  FFMA R4, R27.reuse, R16, R4 ;  /* 0x000000101b047223 */ /* 0x040fe20000000004 */
[C---:B------:R-:W-:Y:S01]  /*7050*/  FMUL R6, R24.reuse, R10 ;  /* 0x0000000a18067220 */ /* 0x040fe20000400000 */
[C---:B------:R-:W-:Y:S01]  /*7060*/  FFMA R5, R27.reuse, R0, R5 ;  /* 0x000000001b057223 */ /* 0x040fe20000000005 */
[----:B------:R-:W-:Y:S02]  /*7070*/  HADD2.F32 R16, -RZ, R31.H1_H1 ;  /* 0x3000001fff107230 */ /* 0x000fe40000004100 */
[C---:B------:R-:W-:Y:S01]  /*7080*/  FMUL R11, R24.reuse, R11 ;  /* 0x0000000b180b7220 */ /* 0x040fe20000400000 */
[--C-:B------:R-:W-:Y:S02]  /*7090*/  HADD2.F32 R0, -RZ, R36.reuse.H0_H0 ;  /* 0x20000024ff007230 */ /* 0x100fe40000004100 */
[----:B------:R-:W-:Y:S01]  /*70a0*/  FFMA R6, R27, R2, R6 ;  /* 0x000000021b067223 */ /* 0x000fe20000000006 */
[----:B------:R-:W-:Y:S01]  /*70b0*/  F2FP.F16.F32.PACK_AB R33, R7, R3 ;  /* 0x000000030721723e */ /* 0x000fe200000000ff */
[----:B------:R-:W-:Y:S02]  /*70c0*/  HADD2.F32 R2, -RZ, R36.H1_H1 ;  /* 0x30000024ff027230 */ /* 0x000fe40000004100 */
[C---:B------:R-:W-:Y:S01]  /*70d0*/  FFMA R11, R27.reuse, R16, R11 ;  /* 0x000000101b0b7223 */ /* 0x040fe2000000000b */
[C---:B------:R-:W-:Y:S01]  /*70e0*/  FMUL R9, R24.reuse, R13 ;  /* 0x0000000d18097220 */ /* 0x040fe20000400000 */
[--C-:B------:R-:W-:Y:S02]  /*70f0*/  HADD2.F32 R3, -RZ, R37.reuse.H0_H0 ;  /* 0x20000025ff037230 */ /* 0x100fe40000004100 */
[C---:B------:R-:W-:Y:S01]  /*7100*/  FFMA R8, R27.reuse, R0, R8 ;  /* 0x000000001b087223 */ /* 0x040fe20000000008 */
[C---:B------:R-:W-:Y:S01]  /*7110*/  FMUL R10, R24.reuse, R14 ;  /* 0x0000000e180a7220 */ /* 0x040fe20000400000 */
[----:B------:R-:W-:Y:S02]  /*7120*/  HADD2.F32 R0, -RZ, R37.H1_H1 ;  /* 0x30000025ff007230 */ /* 0x000fe40000004100 */
[C---:B------:R-:W-:Y:S01]  /*7130*/  FMUL R15, R24.reuse, R15 ;  /* 0x0000000f180f7220 */ /* 0x040fe20000400000 */
[C---:B------:R-:W-:Y:S01]  /*7140*/  FFMA R9, R27.reuse, R2, R9 ;  /* 0x000000021b097223 */ /* 0x040fe20000000009 */
[----:B------:R-:W-:Y:S01]  /*7150*/  FFMA R10, R27, R3, R10 ;  /* 0x000000031b0a7223 */ /* 0x000fe2000000000a */
[--C-:B------:R-:W-:Y:S01]  /*7160*/  HADD2.F32 R2, -RZ, R38.reuse.H0_H0 ;  /* 0x20000026ff027230 */ /* 0x100fe20000004100 */
[----:B------:R-:W-:Y:S01]  /*7170*/  F2FP.F16.F32.PACK_AB R34, R5, R4 ;  /* 0x000000040522723e */ /* 0x000fe200000000ff */
[----:B------:R-:W-:Y:S02]  /*7180*/  HADD2.F32 R3, -RZ, R38.H1_H1 ;  /* 0x30000026ff037230 */ /* 0x000fe40000004100 */
[----:B------:R-:W-:Y:S01]  /*7190*/  FFMA R15, R27, R0, R15 ;  /* 0x000000001b0f7223 */ /* 0x000fe2000000000f */
[C---:B------:R-:W-:Y:S01]  /*71a0*/  FMUL R13, R24.reuse, R17 ;  /* 0x00000011180d7220 */ /* 0x040fe20000400000 */
[--C-:B------:R-:W-:Y:S02]  /*71b0*/  HADD2.F32 R4, -RZ, R39.reuse.H0_H0 ;  /* 0x20000027ff047230 */ /* 0x100fe40000004100 */
[C---:B------:R-:W-:Y:S01]  /*71c0*/  FMUL R14, R24.reuse, R18 ;  /* 0x00000012180e7220 */ /* 0x040fe20000400000 */
[----:B------:R-:W-:Y:S02]  /*71d0*/  HADD2.F32 R0, -RZ, R39.H1_H1 ;  /* 0x30000027ff007230 */ /* 0x000fe40000004100 */
[----:B------:R-:W-:Y:S01]  /*71e0*/  FMUL R19, R24, R19 ;  /* 0x0000001318137220 */ /* 0x000fe20000400000 */
[----:B------:R-:W-:Y:S01]  /*71f0*/  F2FP.F16.F32.PACK_AB R35, R11, R6 ;  /* 0x000000060b23723e */ /* 0x000fe200000000ff */
[C---:B------:R-:W-:Y:S01]  /*7200*/  FFMA R12, R27.reuse, R2, R12 ;  /* 0x000000021b0c7223 */ /* 0x040fe2000000000c */
[C---:B------:R-:W-:Y:S01]  /*7210*/  FFMA R13, R27.reuse, R3, R13 ;  /* 0x000000031b0d7223 */ /* 0x040fe2000000000d */
[C---:B------:R-:W-:Y:S01]  /*7220*/  FFMA R14, R27.reuse, R4, R14 ;  /* 0x000000041b0e7223 */ /* 0x040fe2000000000e */
[----:B------:R-:W-:Y:S01]  /*7230*/  FFMA R19, R27, R0, R19 ;  /* 0x000000001b137223 */ /* 0x000fe20000000013 */
[----:B------:R1:W-:Y:S01]  /*7240*/  STS.128 [R57+UR43+0x200], R32 ;  /* 0x0002002039007988 */ /* 0x0003e20008000c2b */
[----:B------:R-:W-:Y:S02]  /*7250*/  F2FP.F16.F32.PACK_AB R8, R9, R8 ;  /* 0x000000080908723e */ /* 0x000fe400000000ff */
[----:B------:R-:W-:Y:S02]  /*7260*/  F2FP.F16.F32.PACK_AB R9, R15, R10 ;  /* 0x0000000a0f09723e */ /* 0x000fe400000000ff */
[----:B------:R-:W-:Y:S02]  /*7270*/  F2FP.F16.F32.PACK_AB R10, R13, R12 ;  /* 0x0000000c0d0a723e */ /* 0x000fe400000000ff */
[----:B------:R-:W-:Y:S05]  /*7280*/  F2FP.F16.F32.PACK_AB R11, R19, R14 ;  /* 0x0000000e130b723e */ /* 0x000fea00000000ff */
[----:B------:R1:W-:Y:S01]  /*7290*/  STS.128 [R63+0x200], R8 ;  /* 0x000200083f007388 */ /* 0x0003e20000000c00 */
[----:B------:R-:W-:Y:S01]  /*72a0*/  @!PT LDS RZ, [RZ] ;  /* 0x00000000fffff984 */ /* 0x000fe20000000800 */
[----:B------:R-:W-:Y:S01]  /*72b0*/  @!PT LDS RZ, [RZ] ;  /* 0x00000000fffff984 */ /* 0x000fe20000000800 */
[----:B------:R-:W-:Y:S01]  /*72c0*/  @!PT LDS RZ, [RZ] ;  /* 0x00000000fffff984 */ /* 0x000fe20000000800 */
[----:B------:R-:W-:Y:S01]  /*72d0*/  @!PT LDS RZ, [RZ] ;  /* 0x00000000fffff984 */ /* 0x000fe20000000800 */
[----:B------:R2:W-:Y:S07]  /*72e0*/  MEMBAR.ALL.CTA ;  /* 0x0000000000007992 */ /* 0x0005ee0000008000 */
[----:B--2---:R-:W2:Y:S02]  /*72f0*/  FENCE.VIEW.ASYNC.S ;  /* 0x00000000000073c6 */ /* 0x004ea40000000000 */
[----:B--2---:R-:W-:Y:S06]  /*7300*/  BAR.SYNC.DEFER_BLOCKING 0x1, 0x80 ;  /* 0x0042000000007b1d */ /* 0x004fec0000010000 */
[----:B------:R-:W-:Y:S05]  /*7310*/  @P0 BRA `(.L_x_120) ;  /* 0x00000000003c0947 */ /* 0x000fea0003800000 */
[----:B------:R-:W2:Y:S01]  /*7320*/  LDCU.64 UR6, c[0x0][0x348] ;  /* 0x00006900ff0677ac */ /* 0x000ea20008000a00 */
[----:B------:R-:W-:Y:S01]  /*7330*/  UIADD3 UR4, UPT, UPT, UR43, 0x200, URZ ;  /* 0x000002002b047890 */ /* 0x000fe2000fffe0ff */
[----:B------:R-:W-:Y:S01]  /*7340*/  UMOV UR51, UR36 ;  /* 0x0000002400337c82 */ /* 0x000fe20008000000 */
[----:B------:R-:W-:Y:S02]  /*7350*/  UIADD3 UR9, UPT, UPT, UR49, 0x40, URZ ;  /* 0x0000004031097890 */ /* 0x000fe4000fffe0ff */
[----:B------:R-:W-:Y:S02]  /*7360*/  UIADD3 UR8, UPT, UPT, UR43, 0xa00, URZ ;  /* 0x00000a002b087890 */ /* 0x000fe4000fffe0ff */
[----:B------:R-:W-:Y:S01]  /*7370*/  MOV R53, UR4 ;  /* 0x0000000400357c02 */ /* 0x000fe20008000f00 */
[----:B------:R-:W-:Y:S01]  /*7380*/  UMOV UR10, UR50 ;  /* 0x00000032000a7c82 */ /* 0x000fe20008000000 */
[----:B------:R-:W-:Y:S02]  /*7390*/  UMOV UR11, UR36 ;  /* 0x00000024000b7c82 */ /* 0x000fe40008000000 */
[----:B------:R-:W-:Y:S01]  /*73a0*/  R2UR UR48, R53 ;  /* 0x00000000353072ca */ /* 0x000fe200000e0000 */
[----:B--2---:R-:W-:Y:S04]  /*73b0*/  UIADD3 UR4, UP0, UPT, UR6, 0x680, URZ ;  /* 0x0000068006047890 */ /* 0x004fe8000ff1e0ff */
[----:B------:R-:W-:Y:S09]  /*73c0*/  UIADD3.X UR5, UPT, UPT, URZ, UR7, URZ, UP0, !UPT ;  /* 0x00000007ff057290 */ /* 0x000ff200087fe4ff */
[----:B------:R2:W-:Y:S01]  /*73d0*/  UTMASTG.3D [UR48], [UR4] ;  /* 0x00000030040073b5 */ /* 0x0005e20008010000 */
[----:B------:R2:W-:Y:S01]  /*73e0*/  UTMASTG.3D [UR8], [UR4] ;  /* 0x00000008040073b5 */ /* 0x0005e20008010000 */
[----:B------:R0:W-:Y:S01]  /*73f0*/  UTMACMDFLUSH ;  /* 0x00000000000079b7 */ /* 0x0001e20000000000 */
[----:B--2---:R-:W-:Y:S04]  /*7400*/  DEPBAR.LE SB0, 0x1 ;  /* 0x000080400000791a */ /* 0x004fe80000000000 */
.L_x_120:
[----:B------:R-:W-:Y:S05]  /*7410*/  BSYNC.RECONVERGENT B0 ;  /* 0x0000000000007941 */ /* 0x000fea0003800200 */
.L_x_119:
[----:B------:R-:W-:Y:S01]  /*7420*/  BAR.SYNC.DEFER_BLOCKING 0x1, 0x80 ;  /* 0x0042000000007b1d */ /* 0x000fe20000010000 */
[----:B------:R-:W-:Y:S01]  /*7430*/  ISETP.NE.AND P1, PT, R62, RZ, PT ;  /* 0x000000ff3e00720c */ /* 0x000fe20003f25270 */
[----:B------:R-:W-:Y:S01]  /*7440*/  UISETP.NE.AND UP0, UPT, UR52, URZ, UPT ;  /* 0x000000ff3400728c */ /* 0x000fe2000bf05270 */
[----:B------:R-:W-:Y:S11]  /*7450*/  LEA R2, R26, UR43, 0x3 ;  /* 0x0000002b1a027c11 */ /* 0x000ff6000f8e18ff */
[----:B------:R-:W-:Y:S01]  /*7460*/  @P1 SHF.L.U32 R3, R60, 0x1f, RZ ;  /* 0x0000001f3c031819 */ /* 0x000fe200000006ff */
[----:B------:R-:W-:Y:S06]  /*7470*/  BRA.U !UP0, `(.L_x_121) ;  /* 0x0000000108247547 */ /* 0x000fec000b800000 */
[----:B------:R-:W-:Y:S01]  /*7480*/  IMAD.U32 R4, RZ, RZ, UR46 ;  /* 0x0000002eff047e24 */ /* 0x000fe2000f8e00ff */
[----:B------:R-:W-:Y:S01]  /*7490*/  MOV R0, UR47 ;  /* 0x0000002f00007c02 */ /* 0x000fe20008000f00 */
[----:B------:R-:W-:Y:S03]  /*74a0*/  UIADD3 UR4, UPT, UPT, UR46, 0x1, URZ ;  /* 0x000000012e047890 */ /* 0x000fe6000fffe0ff */
[----:B------:R-:W-:Y:S01]  /*74b0*/  @P1 LEA R4, R4, UR43, 0x3 ;  /* 0x0000002b04041c11 */ /* 0x000fe2000f8e18ff */
[----:B------:R-:W-:Y:S04]  /*74c0*/  UISETP.NE.AND UP0, UPT, UR4, 0x4, UPT ;  /* 0x000000040400788c */ /* 0x000fe8000bf05270 */
[----:B------:R-:W-:Y:S01]  /*74d0*/  @P1 VIADD R4, R4, 0x90 ;  /* 0x0000009004041836 */ /* 0x000fe20000000000 */
[----:B------:R-:W-:Y:S04]  /*74e0*/  USEL UR46, UR4, URZ, UP0 ;  /* 0x000000ff042e7287 */ /* 0x000fe80008000000 */
[----:B------:R-:W-:Y:S04]  /*74f0*/  @P1 PRMT R0, R0, 0x654, R4 ;  /* 0x0000065400001816 */ /* 0x000fe80000000004 */
[----:B------:R2:W-:Y:S04]  /*7500*/  @P1 SYNCS.ARRIVE.TRANS64.RED.A1T0 RZ, [R0+URZ], RZ ;  /* 0x000000ff00ff19a7 */ /* 0x0005e800081004ff */
.L_x_121:
[----:B------:R-:W3:Y:S01]  /*7510*/  @P1 SYNCS.PHASECHK.TRANS64.TRYWAIT P0, [R2+URZ+0x70], R3 ;  /* 0x00007003020015a7 */ /* 0x000ee200080011ff */
[----:B------:R-:W-:Y:S01]  /*7520*/  BSSY B1, `(.L_x_122) ;  /* 0x0000012000017945 */ /* 0x000fe20003800000 */
[----:B---3--:R-:W-:Y:S03]  /*7530*/  @P1 SEL R64, RZ, 0x1, !P0 ;  /* 0x00000001ff401807 */ /* 0x008fe60004000000 */
[----:B------:R-:W-:Y:S05]  /*7540*/  @!P1 BRA `(.L_x_123) ;  /* 0x00000000003c9947 */ /* 0x000fea0003800000 */
[----:B------:R-:W-:Y:S01]  /*7550*/  ISETP.NE.AND P1, PT, R65, RZ, PT ;  /* 0x000000ff4100720c */ /* 0x000fe20003f25270 */
[----:B------:R-:W-:Y:S01]  /*7560*/  BSSY B0, `(.L_x_124) ;  /* 0x0000009000007945 */ /* 0x000fe20003800000 */
[----:B------:R-:W-:Y:S11]  /*7570*/  ISETP.NE.AND P0, PT, R64, RZ, PT ;  /* 0x000000ff4000720c */ /* 0x000ff60003f05270 */
[----:B------:R-:W-:Y:S05]  /*7580*/  @P1 IMAD R4, R26, 0x1000, R57 ;  /* 0x000010001a041824 */ /* 0x000fea00078e0239 */
[----:B------:R-:W-:Y:S05]  /*7590*/  @P1 IADD3 R3, PT, PT, R4, UR43, RZ ;  /* 0x0000002b04031c10 */ /* 0x000fea000fffe0ff */
[----:B------:R-:W-:Y:S01]  /*75a0*/  @P1 IMAD.IADD R3, R66, 0x1, R3 ;  /* 0x0000000142031824 */ /* 0x000fe200078e0203 */
[----:B------:R-:W-:Y:S06]  /*75b0*/  @P0 BRA `(.L_x_125) ;  /* 0x00000000000c0947 */ /* 0x000fec0003800000 */
[----:B--2---:R-:W-:Y:S04]  /*75c0*/  SHF.L.U32 R0, R60, 0x1f, RZ ;  /* 0x0000001f3c007819 */ /* 0x004fe800000006ff */
[----:B------:R-:W2:Y:S02]  /*75d0*/  SYNCS.PHASECHK.TRANS64.TRYWAIT P0, [R2+URZ+0x70], R0 ;  /* 0x00007000020075a7 */ /* 0x000ea400080011ff */
[----:B--2---:R-:W-:Y:S05]  /*75e0*/  @!P0 BRA `(.L_x_126) ;  /* 0x00000028006c8947 */ /* 0x004fea0003800000 */
.L_x_125:
[----:B------:R-:W-:Y:S05]  /*75f0*/  BSYNC B0 ;  /* 0x0000000000007941 */ /* 0x000fea0003800000 */
.L_x_124:
[----:B------:R-:W-:Y:S02]  /*7600*/  ISETP.NE.AND P0, PT, R65, RZ, PT ;  /* 0x000000ff4100720c */ /* 0x000fe40003f05270 */
[----:B------:R-:W-:Y:S11]  /*7610*/  IADD3 R26, PT, PT, R26, 0x1, RZ ;  /* 0x000000011a1a7810 */ /* 0x000ff60007ffe0ff */
[----:B------:R3:W4:Y:S04]  /*7620*/  @P0 LDS.128 R28, [R4+UR43+0x200] ;  /* 0x0002002b041c0984 */ /* 0x0007280008000c00 */
[----:B------:R3:W1:Y:S02]  /*7630*/  @P0 LDS.128 R36, [R3+0x200] ;  /* 0x0002000003240984 */ /* 0x0006640000000c00 */
.L_x_123:
[----:B------:R-:W-:Y:S05]  /*7640*/  BSYNC B1 ;  /* 0x0000000000017941 */ /* 0x000fea0003800000 */
.L_x_122:
[----:B--2---:R-:W-:Y:S05]  /*7650*/  VIADD R0, R25, 0x10 ;  /* 0x0000001019007836 */ /* 0x004fea0000000000 */
[----:B------:R-:W-:Y:S04]  /*7660*/  SHF.R.U32.HI R0, RZ, 0x15, R0 ;  /* 0x00000015ff007819 */ /* 0x000fe80000011600 */
[----:B------:R-:W-:Y:S11]  /*7670*/  LOP3.LUT P0, RZ, R0, 0x3, R51, 0x48, !PT ;  /* 0x0000000300ff7812 */ /* 0x000ff60007804833 */
[----:B------:R-:W-:Y:S02]  /*7680*/  @!UPT UIADD3 URZ, UPT, UPT, URZ, URZ, URZ ;  /* 0x000000fffffff290 */ /* 0x000fe4000fffe0ff */
[----:B------:R-:W-:Y:S05]  /*7690*/  @!P0 BRA `(.L_x_127) ;  /* 0x0000000000408947 */ /* 0x000fea0003800000 */
[----:B------:R-:W2:Y:S01]  /*76a0*/  LDCU.64 UR8, c[0x4][0x70] ;  /* 0x01000e00ff0877ac */ /* 0x000ea20008000a00 */
[----:B---3--:R-:W-:Y:S01]  /*76b0*/  MOV R3, 0x0 ;  /* 0x0000000000037802 */ /* 0x008fe20000000f00 */
[----:B------:R-:W-:Y:S02]  /*76c0*/  HFMA2 R12, -RZ, RZ, 0, 5.9604644775390625e-08 ;  /* 0x00000001ff0c7431 */ /* 0x000fe400000001ff */
[----:B-1----:R-:W-:Y:S02]  /*76d0*/  IMAD.MOV.U32 R8, RZ, RZ, 0x192 ;  /* 0x00000192ff087424 */ /* 0x002fe400078e00ff */
[----:B------:R-:W-:Y:S01]  /*76e0*/  IMAD.MOV.U32 R13, RZ, RZ, RZ ;  /* 0x000000ffff0d7224 */ /* 0x000fe200078e00ff */
[----:B------:R-:W1:Y:S01]  /*76f0*/  LDCU.64 UR6, c[0x4][0x78] ;  /* 0x01000f00ff0677ac */ /* 0x000e620008000a00 */
[----:B------:R-:W3:Y:S01]  /*7700*/  LDC.64 R2, c[0x4][R3] ;  /* 0x0100000003027b82 */ /* 0x000ee20000000a00 */
[----:B------:R-:W5:Y:S01]  /*7710*/  LDCU.64 UR4, c[0x4][0x10] ;  /* 0x01000200ff0477ac */ /* 0x000f620008000a00 */
[----:B--2---:R-:W-:Y:S01]  /*7720*/  MOV R5, UR9 ;  /* 0x0000000900057c02 */ /* 0x004fe20008000f00 */
[----:B------:R-:W-:Y:S01]  /*7730*/  IMAD.U32 R4, RZ, RZ, UR8 ;  /* 0x00000008ff047e24 */ /* 0x000fe2000f8e00ff */
[----:B-1----:R-:W-:Y:S01]  /*7740*/  MOV R7, UR7 ;  /* 0x0000000700077c02 */ /* 0x002fe20008000f00 */
[----:B------:R-:W-:Y:S01]  /*7750*/  IMAD.U32 R6, RZ, RZ, UR6 ;  /* 0x00000006ff067e24 */ /* 0x000fe2000f8e00ff */
[----:B-----5:R-:W-:Y:S01]  /*7760*/  MOV R11, UR5 ;  /* 0x00000005000b7c02 */ /* 0x020fe20008000f00 */
[----:B------:R-:W-:Y:S02]  /*7770*/  IMAD.U32 R10, RZ, RZ, UR4 ;  /* 0x00000004ff0a7e24 */ /* 0x000fe4000f8e00ff */
[----:B------:R-:W-:Y:S07]  /*7780*/  LEPC R20, `(.L_x_127) ;  /* 0x000000001014794e */ /* 0x000fee0000000000 */
[----:B---34-:R-:W-:Y:S05]  /*7790*/  CALL.ABS.NOINC R2 ;  /* 0x0000000002007343 */ /* 0x018fea0003c00000 */
.L_x_127:
[----:B------:R-:W-:Y:S01]  /*77a0*/  ISETP.NE.AND P6, PT, R62, RZ, PT ;  /* 0x000000ff3e00720c */ /* 0x000fe20003fc5270 */
[----:B------:R-:W-:Y:S05]  /*77b0*/  WARPSYNC.ALL ;  /* 0x0000000000007948 */ /* 0x000fea0003800000 */
[----:B------:R-:W-:Y:S01]  /*77c0*/  R2UR UR4, R25 ;  /* 0x00000000190472ca */ /* 0x000fe200000e0000 */
[----:B---34-:R-:W-:Y:S01]  /*77d0*/  HADD2.F32 R3, -RZ, R28.H0_H0 ;  /* 0x2000001cff037230 */ /* 0x018fe20000004100 */
[----:B------:R-:W-:Y:S01]  /*77e0*/  ISETP.NE.AND P0, PT, R61, RZ, PT ;  /* 0x000000ff3d00720c */ /* 0x000fe20003f05270 */
[----:B------:R-:W-:Y:S01]  /*77f0*/  HADD2.F32 R20, -RZ, R30.H0_H0 ;  /* 0x2000001eff147230 */ /* 0x000fe20000004100 */
[----:B------:R-:W-:Y:S09]  /*7800*/  BSSY.RECONVERGENT B0, `(.L_x_128) ;  /* 0x0000058000007945 */ /* 0x000ff20003800200 */
[----:B-1----:R-:W1:Y:S02]  /*7810*/  LDTM.x16 R4, tmem[UR4+0x10] ;  /* 0x00001004000479ee */ /* 0x002e640008240000 */
[C---:B-1----:R-:W-:Y:S01]  /*7820*/  FMUL R0, R24.reuse, R4 ;  /* 0x0000000418007220 */ /* 0x042fe20000400000 */
[----:B------:R-:W-:Y:S02]  /*7830*/  HADD2.F32 R4, -RZ, R28.H1_H1 ;  /* 0x3000001cff047230 */ /* 0x000fe40000004100 */
[C---:B------:R-:W-:Y:S01]  /*7840*/  FMUL R2, R24.reuse, R5 ;  /* 0x0000000518027220 */ /* 0x040fe20000400000 */
[--C-:B------:R-:W-:Y:S02]  /*7850*/  HADD2.F32 R5, -RZ, R29.reuse.H0_H0 ;  /* 0x2000001dff057230 */ /* 0x100fe40000004100 */
[C---:B------:R-:W-:Y:S01]  /*7860*/  FFMA R0, R27.reuse, R3, R0 ;  /* 0x000000031b007223 */ /* 0x040fe20000000000 */
[C---:B------:R-:W-:Y:S01]  /*7870*/  FMUL R3, R24.reuse, R6 ;  /* 0x0000000618037220 */ /* 0x040fe20000400000 */
[----:B------:R-:W-:Y:S02]  /*7880*/  HADD2.F32 R6, -RZ, R29.H1_H1 ;  /* 0x3000001dff067230 */ /* 0x000fe40000004100 */
[C---:B------:R-:W-:Y:S01]  /*7890*/  FFMA R2, R27.reuse, R4, R2 ;  /* 0x000000041b027223 */ /* 0x040fe20000000002 */
[C---:B------:R-:W-:Y:S01]  /*78a0*/  FMUL R7, R24.reuse, R7 ;  /* 0x0000000718077220 */ /* 0x040fe20000400000 */
[C---:B------:R-:W-:Y:S01]  /*78b0*/  FFMA R3, R27.reuse, R5, R3 ;  /* 0x000000051b037223 */ /* 0x040fe20000000003 */
[C---:B------:R-:W-:Y:S01]  /*78c0*/  FMUL R4, R24.reuse, R8 ;  /* 0x0000000818047220 */ /* 0x040fe20000400000 */
[----:B------:R-:W-:Y:S01]  /*78d0*/  FMUL R5, R24, R9 ;  /* 0x0000000918057220 */ /* 0x000fe20000400000 */
[----:B------:R-:W-:Y:S01]  /*78e0*/  F2FP.F16.F32.PACK_AB R32, R2, R0 ;  /* 0x000000000220723e */ /* 0x000fe200000000ff */
[C---:B------:R-:W-:Y:S01]  /*78f0*/  FFMA R7, R27.reuse, R6, R7 ;  /* 0x000000061b077223 */ /* 0x040fe20000000007 */
[----:B------:R-:W-:Y:S02]  /*7900*/  HADD2.F32 R0, -RZ, R30.H1_H1 ;  /* 0x3000001eff007230 */ /* 0x000fe40000004100 */
[----:B------:R-:W-:Y:S01]  /*7910*/  FFMA R4, R27, R20, R4 ;  /* 0x000000141b047223 */ /* 0x000fe20000000004 */
[--C-:B------:R-:W-:Y:S02]  /*7920*/  HADD2.F32 R2, -RZ, R31.reuse.H0_H0 ;  /* 0x2000001fff027230 */ /* 0x100fe40000004100 */
[C---:B------:R-:W-:Y:S01]  /*7930*/  FMUL R6, R24.reuse, R10 ;  /* 0x0000000a18067220 */ /* 0x040fe20000400000 */
[----:B------:R-:W-:Y:S01]  /*7940*/  F2FP.F16.F32.PACK_AB R33, R7, R3 ;  /* 0x000000030721723e */ /* 0x000fe200000000ff */
[----:B------:R-:W-:Y:S02]  /*7950*/  HADD2.F32 R3, -RZ, R31.H1_H1 ;  /* 0x3000001fff037230 */ /* 0x000fe40000004100 */
[C---:B------:R-:W-:Y:S01]  /*7960*/  FFMA R5, R27.reuse, R0, R5 ;  /* 0x000000001b057223 */ /* 0x040fe20000000005 */
[C---:B------:R-:W-:Y:S01]  /*7970*/  FMUL R11, R24.reuse, R11 ;  /* 0x0000000b180b7220 */ /* 0x040fe20000400000 */
[--C-:B------:R-:W-:Y:S02]  /*7980*/  HADD2.F32 R7, -RZ, R36.reuse.H0_H0 ;  /* 0x20000024ff077230 */ /* 0x100fe40000004100 */
[C---:B------:R-:W-:Y:S01]  /*7990*/  FMUL R8, R24.reuse, R12 ;  /* 0x0000000c18087220 */ /* 0x040fe20000400000 */
[----:B------:R-:W-:Y:S02]  /*79a0*/  HADD2.F32 R0, -RZ, R36.H1_H1 ;  /* 0x30000024ff007230 */ /* 0x000fe40000004100 */
[C---:B------:R-:W-:Y:S01]  /*79b0*/  FMUL R9, R24.reuse, R13 ;  /* 0x0000000d18097220 */ /* 0x040fe20000400000 */
[C---:B------:R-:W-:Y:S01]  /*79c0*/  FFMA R6, R27.reuse, R2, R6 ;  /* 0x000000021b067223 */ /* 0x040fe20000000006 */
[C---:B------:R-:W-:Y:S01]  /*79d0*/  FFMA R11, R27.reuse, R3, R11 ;  /* 0x000000031b0b7223 */ /* 0x040fe2000000000b */
[C---:B------:R-:W-:Y:S01]  /*79e0*/  FFMA R8, R27.reuse, R7, R8 ;  /* 0x000000071b087223 */ /* 0x040fe20000000008 */
[C---:B------:R-:W-:Y:S01]  /*79f0*/  FFMA R9, R27.reuse, R0, R9 ;  /* 0x000000001b097223 */ /* 0x040fe20000000009 */
[--C-:B------:R-:W-:Y:S02]  /*7a00*/  HADD2.F32 R2, -RZ, R37.reuse.H0_H0 ;  /* 0x20000025ff027230 */ /* 0x100fe40000004100 */
[C---:B------:R-:W-:Y:S01]  /*7a10*/  FMUL R10, R24.reuse, R14 ;  /* 0x0000000e180a7220 */ /* 0x040fe20000400000 */
[----:B------:R-:W-:Y:S02]  /*7a20*/  HADD2.F32 R0, -RZ, R37.H1_H1 ;  /* 0x30000025ff007230 */ /* 0x000fe40000004100 */
[C---:B------:R-:W-:Y:S01]  /*7a30*/  FMUL R15, R24.reuse, R15 ;  /* 0x0000000f180f7220 */ /* 0x040fe20000400000 */
[C---:B------:R-:W-:Y:S01]  /*7a40*/  FMUL R12, R24.reuse, R16 ;  /* 0x00000010180c7220 */ /* 0x040fe20000400000 */
[C---:B------:R-:W-:Y:S01]  /*7a50*/  FFMA R10, R27.reuse, R2, R10 ;  /* 0x000000021b0a7223 */ /* 0x040fe2000000000a */
[--C-:B------:R-:W-:Y:S02]  /*7a60*/  HADD2.F32 R2, -RZ, R38.reuse.H0_H0 ;  /* 0x20000026ff027230 */ /* 0x100fe40000004100 */
[----:B------:R-:W-:Y:S01]  /*7a70*/  FFMA R15, R27, R0, R15 ;  /* 0x000000001b0f7223 */ /* 0x000fe2000000000f */
[----:B------:R-:W-:Y:S01]  /*7a80*/  HADD2.F32 R0, -RZ, R38.H1_H1 ;  /* 0x30000026ff007230 */ /* 0x000fe20000004100 */
[----:B------:R-:W-:Y:S01]  /*7a90*/  F2FP.F16.F32.PACK_AB R34, R5, R4 ;  /* 0x000000040522723e */ /* 0x000fe200000000ff */
        /* <DEDUP_REMOVED lines=14> */
[----:B------:R-:W-:Y:S02]  /*7b80*/  F2FP.F16.F32.PACK_AB R11, R19, R14 ;  /* 0x0000000e130b723e */ /* 0x000fe400000000ff */
[----:B------:R-:W-:Y:S02]  /*7b90*/  MOV R2, UR46 ;  /* 0x0000002e00027c02 */ /* 0x000fe40008000f00 */
[----:B------:R-:W-:Y:S01]  /*7ba0*/  MOV R0, UR47 ;  /* 0x0000002f00007c02 */ /* 0x000fe20008000f00 */
[----:B------:R1:W-:Y:S01]  /*7bb0*/  STS.128 [R63+0x1200], R8 ;  /* 0x001200083f007388 */ /* 0x0003e20000000c00 */
[----:B------:R-:W-:Y:S02]  /*7bc0*/  @P6 LEA R2, R2, UR43, 0x3 ;  /* 0x0000002b02026c11 */ /* 0x000fe4000f8e18ff */
[----:B------:R-:W-:Y:S02]  /*7bd0*/  @P6 SHF.L.U32 R3, R60, 0x1f, RZ ;  /* 0x0000001f3c036819 */ /* 0x000fe400000006ff */
[----:B------:R-:W-:Y:S01]  /*7be0*/  @P6 IADD3 R2, PT, PT, R2, 0x90, RZ ;  /* 0x0000009002026810 */ /* 0x000fe20007ffe0ff */
[----:B------:R-:W-:Y:S01]  /*7bf0*/  @!PT LDS RZ, [RZ] ;  /* 0x00000000fffff984 */ /* 0x000fe20000000800 */
[----:B------:R-:W-:Y:S01]  /*7c00*/  @!PT LDS RZ, [RZ] ;  /* 0x00000000fffff984 */ /* 0x000fe20000000800 */
[----:B------:R-:W-:Y:S01]  /*7c10*/  @!PT LDS RZ, [RZ] ;  /* 0x00000000fffff984 */ /* 0x000fe20000000800 */
[----:B------:R-:W-:Y:S01]  /*7c20*/  @!PT LDS RZ, [RZ] ;  /* 0x00000000fffff984 */ /* 0x000fe20000000800 */
[----:B------:R2:W-:Y:S06]  /*7c30*/  MEMBAR.ALL.CTA ;  /* 0x0000000000007992 */ /* 0x0005ec0000008000 */
[----:B--2---:R-:W2:Y:S01]  /*7c40*/  FENCE.VIEW.ASYNC.S ;  /* 0x00000000000073c6 */ /* 0x004ea20000000000 */
[----:B------:R-:W-:Y:S02]  /*7c50*/  @P6 PRMT R0, R0, 0x654, R2 ;  /* 0x0000065400006816 */ /* 0x000fe40000000002 */
[----:B------:R-:W-:Y:S01]  /*7c60*/  LEA R2, R26, UR43, 0x3 ;  /* 0x0000002b1a027c11 */ /* 0x000fe2000f8e18ff */
[----:B--2---:R-:W-:Y:S06]  /*7c70*/  BAR.SYNC.DEFER_BLOCKING 0x1, 0x80 ;  /* 0x0042000000007b1d */ /* 0x004fec0000010000 */
[----:B------:R-:W-:Y:S05]  /*7c80*/  @P0 BRA `(.L_x_129) ;  /* 0x00000000003c0947 */ /* 0x000fea0003800000 */
[----:B------:R-:W2:Y:S01]  /*7c90*/  LDCU.64 UR6, c[0x0][0x348] ;  /* 0x00006900ff0677ac */ /* 0x000ea20008000a00 */
[----:B------:R-:W-:Y:S02]  /*7ca0*/  UIADD3 UR13, UPT, UPT, UR49, 0x10, URZ ;  /* 0x00000010310d7890 */ /* 0x000fe4000fffe0ff */
[----:B------:R-:W-:Y:S01]  /*7cb0*/  UIADD3 UR12, UPT, UPT, UR43, 0x1200, URZ ;  /* 0x000012002b0c7890 */ /* 0x000fe2000fffe0ff */
[----:B------:R-:W-:Y:S01]  /*7cc0*/  UMOV UR14, UR50 ;  /* 0x00000032000e7c82 */ /* 0x000fe20008000000 */
[----:B------:R-:W-:Y:S01]  /*7cd0*/  UMOV UR15, UR36 ;  /* 0x00000024000f7c82 */ /* 0x000fe20008000000 */
[----:B------:R-:W-:Y:S02]  /*7ce0*/  UIADD3 UR9, UPT, UPT, UR49, 0x50, URZ ;  /* 0x0000005031097890 */ /* 0x000fe4000fffe0ff */
[----:B------:R-:W-:Y:S01]  /*7cf0*/  UIADD3 UR8, UPT, UPT, UR43, 0x1a00, URZ ;  /* 0x00001a002b087890 */ /* 0x000fe2000fffe0ff */
[----:B------:R-:W-:Y:S01]  /*7d00*/  UMOV UR10, UR50 ;  /* 0x00000032000a7c82 */ /* 0x000fe20008000000 */
[----:B------:R-:W-:Y:S01]  /*7d10*/  UMOV UR11, UR36 ;  /* 0x00000024000b7c82 */ /* 0x000fe20008000000 */
[----:B--2---:R-:W-:Y:S04]  /*7d20*/  UIADD3 UR4, UP0, UPT, UR6, 0x680, URZ ;  /* 0x0000068006047890 */ /* 0x004fe8000ff1e0ff */
[----:B------:R-:W-:Y:S09]  /*7d30*/  UIADD3.X UR5, UPT, UPT, URZ, UR7, URZ, UP0, !UPT ;  /* 0x00000007ff057290 */ /* 0x000ff200087fe4ff */
[----:B------:R2:W-:Y:S01]  /*7d40*/  UTMASTG.3D [UR12], [UR4] ;  /* 0x0000000c040073b5 */ /* 0x0005e20008010000 */
[----:B------:R2:W-:Y:S01]  /*7d50*/  UTMASTG.3D [UR8], [UR4] ;  /* 0x00000008040073b5 */ /* 0x0005e20008010000 */
[----:B------:R0:W-:Y:S01]  /*7d60*/  UTMACMDFLUSH ;  /* 0x00000000000079b7 */ /* 0x0001e20000000000 */
[----:B--2---:R-:W-:Y:S04]  /*7d70*/  DEPBAR.LE SB0, 0x1 ;  /* 0x000080400000791a */ /* 0x004fe80000000000 */
.L_x_129:
[----:B------:R-:W-:Y:S05]  /*7d80*/  BSYNC.RECONVERGENT B0 ;  /* 0x0000000000007941 */ /* 0x000fea0003800200 */
.L_x_128:
[----:B------:R-:W-:Y:S01]  /*7d90*/  BAR.SYNC.DEFER_BLOCKING 0x1, 0x80 ;  /* 0x0042000000007b1d */ /* 0x000fe20000010000 */
[----:B------:R-:W-:Y:S04]  /*7da0*/  UIADD3 UR4, UPT, UPT, UR46, 0x1, URZ ;  /* 0x000000012e047890 */ /* 0x000fe8000fffe0ff */
[----:B------:R-:W-:Y:S04]  /*7db0*/  UISETP.NE.AND UP0, UPT, UR4, 0x4, UPT ;  /* 0x000000040400788c */ /* 0x000fe8000bf05270 */
[----:B------:R-:W-:Y:S01]  /*7dc0*/  USEL UR44, UR4, URZ, UP0 ;  /* 0x000000ff042c7287 */ /* 0x000fe20008000000 */
[----:B------:R2:W-:Y:S01]  /*7dd0*/  @P6 SYNCS.ARRIVE.TRANS64.RED.A1T0 RZ, [R0+URZ], RZ ;  /* 0x000000ff00ff69a7 */ /* 0x0005e200081004ff */
[----:B------:R-:W-:Y:S01]  /*7de0*/  BSSY B1, `(.L_x_130) ;  /* 0x0000013000017945 */ /* 0x000fe20003800000 */
[----:B------:R-:W3:Y:S02]  /*7df0*/  @P6 SYNCS.PHASECHK.TRANS64.TRYWAIT P0, [R2+URZ+0x70], R3 ;  /* 0x00007003020065a7 */ /* 0x000ee400080011ff */
[----:B---3--:R-:W-:Y:S01]  /*7e00*/  @P6 SEL R64, RZ, 0x1, !P0 ;  /* 0x00000001ff406807 */ /* 0x008fe20004000000 */
[----:B--2---:R-:W-:Y:S06]  /*7e10*/  @!P6 BRA `(.L_x_131) ;  /* 0x00000000003ce947 */ /* 0x004fec0003800000 */
[----:B------:R-:W-:Y:S01]  /*7e20*/  ISETP.NE.AND P1, PT, R65, RZ, PT ;  /* 0x000000ff4100720c */ /* 0x000fe20003f25270 */
[----:B------:R-:W-:Y:S01]  /*7e30*/  BSSY B0, `(.L_x_132) ;  /* 0x0000009000007945 */ /* 0x000fe20003800000 */
[----:B------:R-:W-:Y:S11]  /*7e40*/  ISETP.NE.AND P0, PT, R64, RZ, PT ;  /* 0x000000ff4000720c */ /* 0x000ff60003f05270 */
[----:B------:R-:W-:Y:S05]  /*7e50*/  @P1 IMAD R3, R26, 0x1000, R57 ;  /* 0x000010001a031824 */ /* 0x000fea00078e0239 */
[----:B------:R-:W-:Y:S05]  /*7e60*/  @P1 IADD3 R0, PT, PT, R3, UR43, RZ ;  /* 0x0000002b03001c10 */ /* 0x000fea000fffe0ff */
[----:B------:R-:W-:Y:S01]  /*7e70*/  @P1 IMAD.IADD R0, R66, 0x1, R0 ;  /* 0x0000000142001824 */ /* 0x000fe200078e0200 */
[----:B------:R-:W-:Y:S06]  /*7e80*/  @P0 BRA `(.L_x_133) ;  /* 0x00000000000c0947 */ /* 0x000fec0003800000 */
[----:B------:R-:W-:Y:S04]  /*7e90*/  SHF.L.U32 R4, R60, 0x1f, RZ ;  /* 0x0000001f3c047819 */ /* 0x000fe800000006ff */
[----:B------:R-:W2:Y:S02]  /*7ea0*/  SYNCS.PHASECHK.TRANS64.TRYWAIT P0, [R2+URZ+0x70], R4 ;  /* 0x00007004020075a7 */ /* 0x000ea400080011ff */
[----:B--2---:R-:W-:Y:S05]  /*7eb0*/  @!P0 BRA `(.L_x_134) ;  /* 0x00000020004c8947 */ /* 0x004fea0003800000 */
.L_x_133:
[----:B------:R-:W-:Y:S05]  /*7ec0*/  BSYNC B0 ;  /* 0x0000000000007941 */ /* 0x000fea0003800000 */
.L_x_132:
[----:B------:R-:W-:Y:S02]  /*7ed0*/  ISETP.NE.AND P0, PT, R65, RZ, PT ;  /* 0x000000ff4100720c */ /* 0x000fe40003f05270 */
[----:B------:R-:W-:Y:S11]  /*7ee0*/  IADD3 R26, PT, PT, R26, 0x1, RZ ;  /* 0x000000011a1a7810 */ /* 0x000ff60007ffe0ff */
[----:B------:R3:W4:Y:S04]  /*7ef0*/  @P0 LDS.128 R28, [R3+UR43+0x200] ;  /* 0x0002002b031c0984 */ /* 0x0007280008000c00 */
[----:B------:R3:W1:Y:S02]  /*7f00*/  @P0 LDS.128 R36, [R0+0x200] ;  /* 0x0002000000240984 */ /* 0x0006640000000c00 */
.L_x_131:
[----:B------:R-:W-:Y:S05]  /*7f10*/  BSYNC B1 ;  /* 0x0000000000017941 */ /* 0x000fea0003800000 */
.L_x_130:
[----:B---3--:R-:W-:Y:S05]  /*7f20*/  VIADD R0, R25, 0x20 ;  /* 0x0000002019007836 */ /* 0x008fea0000000000 */
[----:B------:R-:W-:Y:S04]  /*7f30*/  SHF.R.U32.HI R0, RZ, 0x15, R0 ;  /* 0x00000015ff007819 */ /* 0x000fe80000011600 */
[----:B------:R-:W-:Y:S11]  /*7f40*/  LOP3.LUT P0, RZ, R0, 0x3, R51, 0x48, !PT ;  /* 0x0000000300ff7812 */ /* 0x000ff60007804833 */
[----:B------:R-:W-:Y:S02]  /*7f50*/  @!UPT UIADD3 URZ, UPT, UPT, URZ, URZ, URZ ;  /* 0x000000fffffff290 */ /* 0x000fe4000fffe0ff */
[----:B------:R-:W-:Y:S05]  /*7f60*/  @!P0 BRA `(.L_x_135) ;  /* 0x0000000000408947 */ /* 0x000fea0003800000 */
[----:B------:R-:W3:Y:S01]  /*7f70*/  LDCU.64 UR8, c[0x4][0x70] ;  /* 0x01000e00ff0877ac */ /* 0x000ee20008000a00 */
[----:B------:R-:W-:Y:S01]  /*7f80*/  MOV R3, 0x0 ;  /* 0x0000000000037802 */ /* 0x000fe20000000f00 */
[----:B------:R-:W-:Y:S02]  /*7f90*/  HFMA2 R12, -RZ, RZ, 0, 5.9604644775390625e-08 ;  /* 0x00000001ff0c7431 */ /* 0x000fe400000001ff */
[----:B-1----:R-:W-:Y:S02]  /*7fa0*/  IMAD.MOV.U32 R8, RZ, RZ, 0x192 ;  /* 0x00000192ff087424 */ /* 0x002fe400078e00ff */
[----:B------:R-:W-:Y:S01]  /*7fb0*/  IMAD.MOV.U32 R13, RZ, RZ, RZ ;  /* 0x000000ffff0d7224 */ /* 0x000fe200078e00ff */
[----:B------:R-:W1:Y:S01]  /*7fc0*/  LDCU.64 UR6, c[0x4][0x78] ;  /* 0x01000f00ff0677ac */ /* 0x000e620008000a00 */
[----:B--2---:R-:W2:Y:S01]  /*7fd0*/  LDC.64 R2, c[0x4][R3] ;  /* 0x0100000003027b82 */ /* 0x004ea20000000a00 */
[----:B------:R-:W5:Y:S01]  /*7fe0*/  LDCU.64 UR4, c[0x4][0x10] ;  /* 0x01000200ff0477ac */ /* 0x000f620008000a00 */
[----:B---3--:R-:W-:Y:S01]  /*7ff0*/  MOV R5, UR9 ;  /* 0x0000000900057c02 */ /* 0x008fe20008000f00 */
[----:B------:R-:W-:Y:S01]  /*8000*/  IMAD.U32 R4, RZ, RZ, UR8 ;  /* 0x00000008ff047e24 */ /* 0x000fe2000f8e00ff */
[----:B-1----:R-:W-:Y:S01]  /*8010*/  MOV R7, UR7 ;  /* 0x0000000700077c02 */ /* 0x002fe20008000f00 */
[----:B------:R-:W-:Y:S01]  /*8020*/  IMAD.U32 R6, RZ, RZ, UR6 ;  /* 0x00000006ff067e24 */ /* 0x000fe2000f8e00ff */
[----:B-----5:R-:W-:Y:S01]  /*8030*/  MOV R11, UR5 ;  /* 0x00000005000b7c02 */ /* 0x020fe20008000f00 */
[----:B------:R-:W-:Y:S02]  /*8040*/  IMAD.U32 R10, RZ, RZ, UR4 ;  /* 0x00000004ff0a7e24 */ /* 0x000fe4000f8e00ff */
[----:B------:R-:W-:Y:S07]  /*8050*/  LEPC R20, `(.L_x_135) ;  /* 0x000000001014794e */ /* 0x000fee0000000000 */
[----:B--2-4-:R-:W-:Y:S05]  /*8060*/  CALL.ABS.NOINC R2 ;  /* 0x0000000002007343 */ /* 0x014fea0003c00000 */
.L_x_135:
[----:B------:R-:W-:Y:S01]  /*8070*/  ISETP.NE.AND P6, PT, R62, RZ, PT ;  /* 0x000000ff3e00720c */ /* 0x000fe20003fc5270 */
[----:B------:R-:W-:Y:S05]  /*8080*/  WARPSYNC.ALL ;  /* 0x0000000000007948 */ /* 0x000fea0003800000 */
[----:B------:R-:W-:Y:S01]  /*8090*/  R2UR UR4, R25 ;  /* 0x00000000190472ca */ /* 0x000fe200000e0000 */
[----:B----4-:R-:W-:Y:S01]  /*80a0*/  HADD2.F32 R3, -RZ, R28.H0_H0 ;  /* 0x2000001cff037230 */ /* 0x010fe20000004100 */
[----:B------:R-:W-:Y:S01]  /*80b0*/  ISETP.NE.AND P0, PT, R61, RZ, PT ;  /* 0x000000ff3d00720c */ /* 0x000fe20003f05270 */
[----:B------:R-:W-:Y:S01]  /*80c0*/  HADD2.F32 R20, -RZ, R30.H0_H0 ;  /* 0x2000001eff147230 */ /* 0x000fe20000004100 */
[----:B------:R-:W-:Y:S09]  /*80d0*/  BSSY.RECONVERGENT B0, `(.L_x_136) ;  /* 0x0000058000007945 */ /* 0x000ff20003800200 */
[----:B-12---:R-:W1:Y:S02]  /*80e0*/  LDTM.x16 R4, tmem[UR4+0x20] ;  /* 0x00002004000479ee */ /* 0x006e640008240000 */
        /* <DEDUP_REMOVED lines=59> */
[----:B------:R-:W-:Y:S02]  /*84a0*/  LEA R3, R26, UR43, 0x3 ;  /* 0x0000002b1a037c11 */ /* 0x000fe4000f8e18ff */
        /* <DEDUP_REMOVED lines=8> */
[----:B------:R-:W-:Y:S01]  /*8530*/  @P6 SHF.L.U32 R2, R60, 0x1f, RZ ;  /* 0x0000001f3c026819 */ /* 0x000fe200000006ff */
        /* <DEDUP_REMOVED lines=17> */
.L_x_137:
[----:B------:R-:W-:Y:S05]  /*8650*/  BSYNC.RECONVERGENT B0 ;  /* 0x0000000000007941 */ /* 0x000fea0003800200 */
.L_x_136:
        /* <DEDUP_REMOVED lines=19> */
.L_x_141:
[----:B------:R-:W-:Y:S05]  /*8790*/  BSYNC B0 ;  /* 0x0000000000007941 */ /* 0x000fea0003800000 */
.L_x_140:
[----:B------:R-:W-:Y:S11]  /*87a0*/  ISETP.NE.AND P0, PT, R65, RZ, PT ;  /* 0x000000ff4100720c */ /* 0x000ff60003f05270 */
[----:B------:R-:W-:Y:S02]  /*87b0*/  @!UPT UIADD3 URZ, UPT, UPT, URZ, URZ, URZ ;  /* 0x000000fffffff290 */ /* 0x000fe4000fffe0ff */
[----:B------:R3:W4:Y:S04]  /*87c0*/  @P0 LDS.128 R28, [R26+UR43+0x200] ;  /* 0x0002002b1a1c0984 */ /* 0x0007280008000c00 */
[----:B------:R3:W1:Y:S02]  /*87d0*/  @P0 LDS.128 R36, [R66+0x200] ;  /* 0x0002000042240984 */ /* 0x0006640000000c00 */
.L_x_139:
[----:B------:R-:W-:Y:S05]  /*87e0*/  BSYNC B1 ;  /* 0x0000000000017941 */ /* 0x000fea0003800000 */
.L_x_138:
[----:B--2---:R-:W-:Y:S05]  /*87f0*/  VIADD R0, R25, 0x30 ;  /* 0x0000003019007836 */ /* 0x004fea0000000000 */
[----:B------:R-:W-:Y:S04]  /*8800*/  SHF.R.U32.HI R0, RZ, 0x15, R0 ;  /* 0x00000015ff007819 */ /* 0x000fe80000011600 */
[----:B------:R-:W-:Y:S11]  /*8810*/  LOP3.LUT P0, RZ, R0, 0x3, R51, 0x48, !PT ;  /* 0x0000000300ff7812 */ /* 0x000ff60007804833 */
[----:B------:R-:W-:Y:S02]  /*8820*/  @!UPT UIADD3 URZ, UPT, UPT, URZ, URZ, URZ ;  /* 0x000000fffffff290 */ /* 0x000fe4000fffe0ff */
[----:B------:R-:W-:Y:S05]  /*8830*/  @!P0 BRA `(.L_x_143) ;  /* 0x0000000000408947 */ /* 0x000fea0003800000 */
[----:B------:R-:W2:Y:S01]  /*8840*/  LDCU.64 UR8, c[0x4][0x70] ;  /* 0x01000e00ff0877ac */ /* 0x000ea20008000a00 */
[----:B------:R-:W-:Y:S01]  /*8850*/  MOV R3, 0x0 ;  /* 0x0000000000037802 */ /* 0x000fe20000000f00 */
        /* <DEDUP_REMOVED lines=14> */
.L_x_143:
[----:B------:R-:W-:Y:S01]  /*8940*/  ISETP.NE.AND P0, PT, R61, RZ, PT ;  /* 0x000000ff3d00720c */ /* 0x000fe20003f05270 */
[----:B------:R-:W-:Y:S05]  /*8950*/  WARPSYNC.ALL ;  /* 0x0000000000007948 */ /* 0x000fea0003800000 */
[----:B------:R-:W-:Y:S01]  /*8960*/  R2UR UR4, R25 ;  /* 0x00000000190472ca */ /* 0x000fe200000e0000 */
[--C-:B----4-:R-:W-:Y:S01]  /*8970*/  HADD2.F32 R20, -RZ, R28.reuse.H0_H0 ;  /* 0x2000001cff147230 */ /* 0x110fe20000004100 */
[----:B------:R-:W-:Y:S01]  /*8980*/  IADD3 R54, PT, PT, R54, 0x100, RZ ;  /* 0x0000010036367810 */ /* 0x000fe20007ffe0ff */
[----:B------:R-:W-:Y:S01]  /*8990*/  HADD2.F32 R21, -RZ, R28.H1_H1 ;  /* 0x3000001cff157230 */ /* 0x000fe20000004100 */
[----:B------:R-:W-:Y:S01]  /*89a0*/  BSSY.RECONVERGENT B0, `(.L_x_144) ;  /* 0x0000054000007945 */ /* 0x000fe20003800200 */
[--C-:B------:R-:W-:Y:S01]  /*89b0*/  HADD2.F32 R25, -RZ, R29.reuse.H0_H0 ;  /* 0x2000001dff197230 */ /* 0x100fe20000004100 */
[----:B------:R-:W-:Y:S01]  /*89c0*/  LOP3.LUT R54, R54, 0xfefffff8, RZ, 0xc0, !PT ;  /* 0xfefffff836367812 */ /* 0x000fe200078ec0ff */
[----:B---3--:R-:W-:Y:S02]  /*89d0*/  HADD2.F32 R26, -RZ, R29.H1_H1 ;  /* 0x3000001dff1a7230 */ /* 0x008fe40000004100 */
[--C-:B------:R-:W-:Y:S02]  /*89e0*/  HADD2.F32 R28, -RZ, R30.reuse.H0_H0 ;  /* 0x2000001eff1c7230 */ /* 0x100fe40000004100 */
[----:B------:R-:W-:Y:S02]  /*89f0*/  HADD2.F32 R29, -RZ, R30.H1_H1 ;  /* 0x3000001eff1d7230 */ /* 0x000fe40000004100 */
[----:B-1----:R-:W1:Y:S01]  /*8a00*/  LDTM.x16 R4, tmem[UR4+0x30] ;  /* 0x00003004000479ee */ /* 0x002e620008240000 */
[----:B------:R-:W-:Y:S01]  /*8a10*/  NOP ;  /* 0x0000000000007918 */ /* 0x000fe20000000000 */
[----:B-1----:R1:W-:Y:S01]  /*8a20*/  SYNCS.ARRIVE.TRANS64.RED.A1T0 RZ, [R54+URZ], RZ ;  /* 0x000000ff36ff79a7 */ /* 0x0023e200081004ff */
[--C-:B------:R-:W-:Y:S02]  /*8a30*/  HADD2.F32 R30, -RZ, R31.reuse.H0_H0 ;  /* 0x2000001fff1e7230 */ /* 0x100fe40000004100 */
[----:B------:R-:W-:Y:S02]  /*8a40*/  HADD2.F32 R31, -RZ, R31.H1_H1 ;  /* 0x3000001fff1f7230 */ /* 0x000fe40000004100 */
        /* <DEDUP_REMOVED lines=8> */
[C---:B------:R-:W-:Y:S01]  /*8ad0*/  FMUL R4, R24.reuse, R4 ;  /* 0x0000000418047220 */ /* 0x040fe20000400000 */
[C---:B------:R-:W-:Y:S01]  /*8ae0*/  FMUL R5, R24.reuse, R5 ;  /* 0x0000000518057220 */ /* 0x040fe20000400000 */
[C---:B------:R-:W-:Y:S01]  /*8af0*/  FMUL R6, R24.reuse, R6 ;  /* 0x0000000618067220 */ /* 0x040fe20000400000 */
[C---:B------:R-:W-:Y:S01]  /*8b00*/  FMUL R7, R24.reuse, R7 ;  /* 0x0000000718077220 */ /* 0x040fe20000400000 */
[C---:B------:R-:W-:Y:S01]  /*8b10*/  FFMA R4, R27.reuse, R20, R4 ;  /* 0x000000141b047223 */ /* 0x040fe20000000004 */
        /* <DEDUP_REMOVED lines=15> */
[C---:B------:R-:W-:Y:S01]  /*8c10*/  FMUL R12, R24.reuse, R16 ;  /* 0x00000010180c7220 */ /* 0x040fe20000400000 */
[C---:B------:R-:W-:Y:S01]  /*8c20*/  FFMA R0, R27.reuse, R32, R0 ;  /* 0x000000201b007223 */ /* 0x040fe20000000000 */
[C---:B------:R-:W-:Y:S01]  /*8c30*/  FMUL R13, R24.reuse, R17 ;  /* 0x00000011180d7220 */ /* 0x040fe20000400000 */
[----:B------:R-:W-:Y:S01]  /*8c40*/  FFMA R2, R27, R33, R2 ;  /* 0x000000211b027223 */ /* 0x000fe20000000002 */
[----:B------:R-:W-:Y:S01]  /*8c50*/  F2FP.F16.F32.PACK_AB R4, R5, R4 ;  /* 0x000000040504723e */ /* 0x000fe200000000ff */
[C---:B------:R-:W-:Y:S01]  /*8c60*/  FMUL R14, R24.reuse, R18 ;  /* 0x00000012180e7220 */ /* 0x040fe20000400000 */
[----:B------:R-:W-:Y:S01]  /*8c70*/  FFMA R3, R27, R34, R3 ;  /* 0x000000221b037223 */ /* 0x000fe20000000003 */
[----:B------:R-:W-:Y:S01]  /*8c80*/  F2FP.F16.F32.PACK_AB R5, R7, R6 ;  /* 0x000000060705723e */ /* 0x000fe200000000ff */
[----:B------:R-:W-:Y:S01]  /*8c90*/  FFMA R15, R27, R35, R15 ;  /* 0x000000231b0f7223 */ /* 0x000fe2000000000f */
[----:B------:R-:W-:Y:S01]  /*8ca0*/  FMUL R19, R24, R19 ;  /* 0x0000001318137220 */ /* 0x000fe20000400000 */
[----:B------:R-:W-:Y:S01]  /*8cb0*/  F2FP.F16.F32.PACK_AB R6, R9, R8 ;  /* 0x000000080906723e */ /* 0x000fe200000000ff */
[----:B------:R-:W-:Y:S01]  /*8cc0*/  FFMA R12, R27, R36, R12 ;  /* 0x000000241b0c7223 */ /* 0x000fe2000000000c */
[----:B------:R-:W-:Y:S01]  /*8cd0*/  F2FP.F16.F32.PACK_AB R7, R11, R10 ;  /* 0x0000000a0b07723e */ /* 0x000fe200000000ff */
[C---:B------:R-:W-:Y:S01]  /*8ce0*/  FFMA R13, R27.reuse, R37, R13 ;  /* 0x000000251b0d7223 */ /* 0x040fe2000000000d */
[C---:B------:R-:W-:Y:S01]  /*8cf0*/  FFMA R14, R27.reuse, R38, R14 ;  /* 0x000000261b0e7223 */ /* 0x040fe2000000000e */
[----:B------:R-:W-:Y:S01]  /*8d00*/  FFMA R19, R27, R39, R19 ;  /* 0x000000271b137223 */ /* 0x000fe20000000013 */
[----:B------:R-:W-:Y:S01]  /*8d10*/  F2FP.F16.F32.PACK_AB R16, R2, R0 ;  /* 0x000000000210723e */ /* 0x000fe200000000ff */
[----:B------:R1:W-:Y:S01]  /*8d20*/  STS.128 [R57+UR43+0x3200], R4 ;  /* 0x0032000439007988 */ /* 0x0003e20008000c2b */
        /* <DEDUP_REMOVED lines=27> */
.L_x_145:
[----:B------:R-:W-:Y:S05]  /*8ee0*/  BSYNC.RECONVERGENT B0 ;  /* 0x0000000000007941 */ /* 0x000fea0003800200 */
.L_x_144:
[----:B------:R-:W-:Y:S01]  /*8ef0*/  BAR.SYNC.DEFER_BLOCKING 0x1, 0x80 ;  /* 0x0042000000007b1d */ /* 0x000fe20000010000 */
[----:B------:R-:W-:Y:S01]  /*8f00*/  UISETP.NE.AND UP0, UPT, UR52, -0x4, UPT ;  /* 0xfffffffc3400788c */ /* 0x000fe2000bf05270 */
[----:B------:R-:W-:Y:S08]  /*8f10*/  IADD3 R22, PT, PT, R22, 0x1, RZ ;  /* 0x0000000116167810 */ /* 0x000ff00007ffe0ff */
[----:B------:R-:W-:Y:S05]  /*8f20*/  BRA.U !UP0, `(.L_x_146) ;  /* 0x0000000108287547 */ /* 0x000fea000b800000 */
[----:B------:R-:W-:Y:S01]  /*8f30*/  ISETP.NE.AND P0, PT, R62, RZ, PT ;  /* 0x000000ff3e00720c */ /* 0x000fe20003f05270 */
[----:B------:R-:W-:Y:S01]  /*8f40*/  IMAD.U32 R2, RZ, RZ, UR46 ;  /* 0x0000002eff027e24 */ /* 0x000fe2000f8e00ff */
[----:B------:R-:W-:Y:S01]  /*8f50*/  UIADD3 UR4, UPT, UPT, UR46, 0x1, URZ ;  /* 0x000000012e047890 */ /* 0x000fe2000fffe0ff */
[----:B------:R-:W-:Y:S03]  /*8f60*/  IMAD.U32 R0, RZ, RZ, UR47 ;  /* 0x0000002fff007e24 */ /* 0x000fe6000f8e00ff */
[----:B------:R-:W-:Y:S04]  /*8f70*/  UISETP.NE.AND UP0, UPT, UR4, 0x4, UPT ;  /* 0x000000040400788c */ /* 0x000fe8000bf05270 */
[----:B------:R-:W-:Y:S03]  /*8f80*/  USEL UR46, UR4, URZ, UP0 ;  /* 0x000000ff042e7287 */ /* 0x000fe60008000000 */
[----:B------:R-:W-:Y:S05]  /*8f90*/  @P0 LEA R2, R2, UR43, 0x3 ;  /* 0x0000002b02020c11 */ /* 0x000fea000f8e18ff */
[----:B------:R-:W-:Y:S05]  /*8fa0*/  @P0 VIADD R2, R2, 0x90 ;  /* 0x0000009002020836 */ /* 0x000fea0000000000 */
[----:B------:R-:W-:Y:S04]  /*8fb0*/  @P0 PRMT R0, R0, 0x654, R2 ;  /* 0x0000065400000816 */ /* 0x000fe80000000002 */
[----:B------:R2:W-:Y:S03]  /*8fc0*/  @P0 SYNCS.ARRIVE.TRANS64.RED.A1T0 RZ, [R0+URZ], RZ ;  /* 0x000000ff00ff09a7 */ /* 0x0005e600081004ff */
.L_x_146:
[----:B------:R-:W-:Y:S01]  /*8fd0*/  R2UR UR4, R52 ;  /* 0x00000000340472ca */ /* 0x000fe200000e0000 */
[----:B------:R-:W-:Y:S01]  /*8fe0*/  UISETP.NE.AND UP0, UPT, UR62, URZ, UPT ;  /* 0x000000ff3e00728c */ /* 0x000fe2000bf05270 */
[----:B------:R-:W-:Y:S01]  /*8ff0*/  ISETP.NE.AND P0, PT, R56, 0x2, PT ;  /* 0x000000023800780c */ /* 0x000fe20003f05270 */
[----:B------:R-:W-:Y:S01]  /*9000*/  UIADD3 UR20, UPT, UPT, UR38, UR63, URZ ;  /* 0x0000003f26147290 */ /* 0x000fe2000fffe0ff */
[----:B------:R-:W-:Y:S01]  /*9010*/  ISETP.NE.AND P1, PT, R22, 0x4, PT ;  /* 0x000000041600780c */ /* 0x000fe20003f25270 */
[----:B------:R-:W-:Y:S01]  /*9020*/  UIADD3 UR52, UPT, UPT, UR52, 0x4, URZ ;  /* 0x0000000434347890 */ /* 0x000fe2000fffe0ff */
[----:B------:R-:W-:Y:S01]  /*9030*/  SEL R2, RZ, 0x1, P0 ;  /* 0x00000001ff027807 */ /* 0x000fe20000000000 */
[----:B------:R-:W-:Y:S01]  /*9040*/  UMOV UR36, UR61 ;  /* 0x0000003d00247c82 */ /* 0x000fe20008000000 */
[----:B--2---:R-:W-:Y:S02]  /*9050*/  SEL R0, RZ, 0x1, P1 ;  /* 0x00000001ff007807 */ /* 0x004fe40000800000 */
[----:B------:R-:W-:Y:S02]  /*9060*/  LOP3.LUT R58, R58, R2, RZ, 0x3c, !PT ;  /* 0x000000023a3a7212 */ /* 0x000fe400078e3cff */
[----:B------:R-:W-:Y:S01]  /*9070*/  LOP3.LUT R59, R59, R0, RZ, 0x3c, !PT ;  /* 0x000000003b3b7212 */ /* 0x000fe200078e3cff */
[----:B------:R-:W-:Y:S01]  /*9080*/  UIADD3 UR28, UPT, UPT, UR37, UR4, URZ ;  /* 0x00000004251c7290 */ /* 0x000fe2000fffe0ff */
[----:B------:R-:W-:Y:S02]  /*9090*/  SEL R56, R56, RZ, P0 ;  /* 0x000000ff38387207 */ /* 0x000fe40000000000 */
[----:B------:R-:W-:Y:S01]  /*90a0*/  SEL R22, R22, RZ, P1 ;  /* 0x000000ff16167207 */ /* 0x000fe20000800000 */
[----:B------:R-:W-:Y:S08]  /*90b0*/  BRA.U UP0, `(.L_x_147) ;  /* 0xffffffcd00787547 */ /* 0x000ff0000b83ffff */
[----:B------:R-:W2:Y:S01]  /*90c0*/  LDCU.64 UR4, c[0x0][0x888] ;  /* 0x00011100ff0477ac */ /* 0x000ea20008000a00 */
[----:B------:R-:W3:Y:S01]  /*90d0*/  LDCU.64 UR6, c[0x0][0x890] ;  /* 0x00011200ff0677ac */ /* 0x000ee20008000a00 */
[----:B--2---:R-:W-:Y:S02]  /*90e0*/  ISETP.NE.U32.AND P2, PT, RZ, UR4, PT ;  /* 0x00000004ff007c0c */ /* 0x004fe4000bf45070 */
[----:B---3--:R-:W-:Y:S02]  /*90f0*/  ISETP.NE.U32.AND P1, PT, RZ, UR6, PT ;  /* 0x00000006ff007c0c */ /* 0x008fe4000bf25070 */
[----:B------:R-:W-:Y:S02]  /*9100*/  ISETP.NE.AND.EX P2, PT, RZ, UR5, PT, P2 ;  /* 0x00000005ff007c0c */ /* 0x000fe4000bf45320 */
[----:B------:R-:W-:-:S13]  /*9110*/  ISETP.NE.AND.EX P0, PT, RZ, UR7, PT, P1 ;  /* 0x00000007ff007c0c */ /* 0x000fda000bf05310 */
[----:B------:R-:W-:Y:S05]  /*9120*/  @P2 BRA P0, `(.L_x_148) ;  /* 0x00000000003c2947 */ /* 0x000fea0000000000 */
[----:B------:R-:W-:-:S13]  /*9130*/  ISETP.NE.AND.EX P1, PT, RZ, UR7, PT, P1 ;  /* 0x00000007ff007c0c */ /* 0x000fda000bf25310 */
[----:B------:R-:W-:Y:S05]  /*9140*/  @P1 BRA `(.L_x_149) ;  /* 0x00000000000c1947 */ /* 0x000fea0003800000 */
[----:B------:R-:W-:-:S13]  /*9150*/  FSETP.NEU.AND P0, PT, R27, RZ, PT ;  /* 0x000000ff1b00720b */ /* 0x000fda0003f0d000 */
[----:B------:R-:W-:Y:S05]  /*9160*/  @!P0 EXIT ;  /* 0x000000000000894d */ /* 0x000fea0003800000 */
[----:B------:R-:W-:Y:S05]  /*9170*/  BRA `(.L_x_148) ;  /* 0x0000000000287947 */ /* 0x000fea0003800000 */
.L_x_149:
[----:B------:R-:W-:Y:S01]  /*9180*/  ISETP.NE.AND P0, PT, R55, RZ, PT ;  /* 0x000000ff3700720c */ /* 0x000fe20003f05270 */
[----:B------:R-:W-:-:S12]  /*9190*/  BSSY.RECONVERGENT B0, `(.L_x_148) ;  /* 0x0000008000007945 */ /* 0x000fd80003800200 */
[----:B------:R-:W-:Y:S05]  /*91a0*/  @P0 BRA `(.L_x_150) ;  /* 0x0000000000100947 */ /* 0x000fea0003800000 */
[----:B------:R-:W-:-:S04]  /*91b0*/  ISETP.NE.U32.AND P0, PT, RZ, UR4, PT ;  /* 0x00000004ff007c0c */ /* 0x000fc8000bf05070 */
[----:B------:R-:W-:-:S13]  /*91c0*/  ISETP.NE.AND.EX P0, PT, RZ, UR5, PT, P0 ;  /* 0x00000005ff007c0c */ /* 0x000fda000bf05300 */
[----:B------:R-:W-:Y:S05]  /*91d0*/  @!P0 EXIT ;  /* 0x000000000000894d */ /* 0x000fea0003800000 */
[----:B------:R-:W-:Y:S05]  /*91e0*/  BRA `(.L_x_151) ;  /* 0x0000000000087947 */ /* 0x000fea0003800000 */
.L_x_150:
[----:B------:R-:W-:-:S13]  /*91f0*/  FSETP.NEU.AND P0, PT, R27, RZ, PT ;  /* 0x000000ff1b00720b */ /* 0x000fda0003f0d000 */
[----:B------:R-:W-:Y:S05]  /*9200*/  @!P0 EXIT ;  /* 0x000000000000894d */ /* 0x000fea0003800000 */
.L_x_151:
[----:B------:R-:W-:Y:S05]  /*9210*/  BSYNC.RECONVERGENT B0 ;  /* 0x0000000000007941 */ /* 0x000fea0003800200 */
.L_x_148:
[----:B------:R-:W-:Y:S01]  /*9220*/  ULEA UR6, UR46, UR43, 0x3 ;  /* 0x0000002b2e067291 */ /* 0x000fe2000f8e18ff */
[----:B------:R-:W-:-:S04]  /*9230*/  DEPBAR.LE SB0, 0x0 ;  /* 0x000080000000791a */ /* 0x000fc80000000000 */
[----:B------:R-:W-:-:S04]  /*9240*/  UIADD3 UR6, UPT, UPT, UR6, 0x90, URZ ;  /* 0x0000009006067890 */ /* 0x000fc8000fffe0ff */
[----:B------:R-:W-:-:S09]  /*9250*/  UPRMT UR6, UR47, 0x654, UR6 ;  /* 0x000006542f067896 */ /* 0x000fd20008000006 */
[----:B------:R-:W-:Y:S01]  /*9260*/  SYNCS.ARRIVE.TRANS64.RED.A1T0 RZ, [UR6], RZ ;  /* 0x000000ffffff79a7 */ /* 0x000fe20008100406 */
[----:B------:R-:W-:Y:S05]  /*9270*/  EXIT ;  /* 0x000000000000794d */ /* 0x000fea0003800000 */
.L_x_24:
[----:B--2---:R2:W3:Y:S02]  /*9280*/  SYNCS.PHASECHK.TRANS64.TRYWAIT P0, [R0+URZ+0x130], R2 ;  /* 0x00013002000075a7 */ /* 0x0044e400080011ff */
[----:B---3--:R-:W-:Y:S05]  /*9290*/  @!P0 NANOSLEEP.SYNCS 0x989680 ;  /* 0x009896800000895d */ /* 0x008fea0003900000 */
[----:B------:R-:W3:Y:S02]  /*92a0*/  @!P0 SYNCS.PHASECHK.TRANS64 P0, [R0+URZ+0x130], R2 ;  /* 0x00013002000085a7 */ /* 0x000ee400080010ff */
[----:B---3--:R-:W-:Y:S05]  /*92b0*/  @!P0 BRA `(.L_x_24) ;  /* 0xfffffffc00f08947 */ /* 0x008fea000383ffff */
[----:B------:R-:W-:Y:S05]  /*92c0*/  BRA `(.L_x_152) ;  /* 0xffffff8800907947 */ /* 0x000fea000383ffff */
.L_x_27:
[----:B-1----:R-:W-:-:S07]  /*92d0*/  MOV R0, UR33 ;  /* 0x0000002100007c02 */ /* 0x002fce0008000f00 */
.L_x_153:
[----:B-1----:R1:W2:Y:S02]  /*92e0*/  SYNCS.PHASECHK.TRANS64.TRYWAIT P0, [R0+URZ+0x38], R3 ;  /* 0x00003803000075a7 */ /* 0x0022a400080011ff */
[----:B--2---:R-:W-:Y:S05]  /*92f0*/  @!P0 NANOSLEEP.SYNCS 0x989680 ;  /* 0x009896800000895d */ /* 0x004fea0003900000 */
[----:B------:R-:W2:Y:S02]  /*9300*/  @!P0 SYNCS.PHASECHK.TRANS64 P0, [R0+URZ+0x38], R3 ;  /* 0x00003803000085a7 */ /* 0x000ea400080010ff */
[----:B--2---:R-:W-:Y:S05]  /*9310*/  @!P0 BRA `(.L_x_153) ;  /* 0xfffffffc00f08947 */ /* 0x004fea000383ffff */
[----:B------:R-:W-:Y:S05]  /*9320*/  BRA `(.L_x_26) ;  /* 0xffffff8800ec7947 */ /* 0x000fea000383ffff */
.L_x_34:
[----:B-1----:R-:W-:-:S07]  /*9330*/  MOV R0, UR17 ;  /* 0x0000001100007c02 */ /* 0x002fce0008000f00 */
.L_x_154:
[----:B-1----:R1:W2:Y:S02]  /*9340*/  SYNCS.PHASECHK.TRANS64.TRYWAIT P0, [R0+URZ+0x38], R3 ;  /* 0x00003803000075a7 */ /* 0x0022a400080011ff */
[----:B--2---:R-:W-:Y:S05]  /*9350*/  @!P0 NANOSLEEP.SYNCS 0x989680 ;  /* 0x009896800000895d */ /* 0x004fea0003900000 */
[----:B------:R-:W2:Y:S02]  /*9360*/  @!P0 SYNCS.PHASECHK.TRANS64 P0, [R0+URZ+0x38], R3 ;  /* 0x00003803000085a7 */ /* 0x000ea400080010ff */
[----:B--2---:R-:W-:Y:S05]  /*9370*/  @!P0 BRA `(.L_x_154) ;  /* 0xfffffffc00f08947 */ /* 0x004fea000383ffff */
[----:B------:R-:W-:Y:S05]  /*9380*/  BRA `(.L_x_33) ;  /* 0xffffff8c00bc7947 */ /* 0x000fea000383ffff */
.L_x_39:
[----:B-1----:R1:W2:Y:S02]  /*9390*/  SYNCS.PHASECHK.TRANS64.TRYWAIT P0, [R3+URZ+0xc0], R0 ;  /* 0x0000c000030075a7 */ /* 0x0022a400080011ff */
[----:B--2---:R-:W-:Y:S05]  /*93a0*/  @!P0 NANOSLEEP.SYNCS 0x989680 ;  /* 0x009896800000895d */ /* 0x004fea0003900000 */
[----:B------:R-:W2:Y:S02]  /*93b0*/  @!P0 SYNCS.PHASECHK.TRANS64 P0, [R3+URZ+0xc0], R0 ;  /* 0x0000c000030085a7 */ /* 0x000ea400080010ff */
[----:B--2---:R-:W-:Y:S05]  /*93c0*/  @!P0 BRA `(.L_x_39) ;  /* 0xfffffffc00f08947 */ /* 0x004fea000383ffff */
[----:B------:R-:W-:Y:S05]  /*93d0*/  BRA `(.L_x_155) ;  /* 0xffffff9000747947 */ /* 0x000fea000383ffff */
.L_x_43:
[----:B------:R-:W-:-:S07]  /*93e0*/  MOV R0, UR4 ;  /* 0x0000000400007c02 */ /* 0x000fce0008000f00 */
.L_x_156:
[----:B-1----:R1:W2:Y:S02]  /*93f0*/  SYNCS.PHASECHK.TRANS64.TRYWAIT P0, [R0+URZ], R2 ;  /* 0x00000002000075a7 */ /* 0x0022a400080011ff */
[----:B--2---:R-:W-:Y:S05]  /*9400*/  @!P0 NANOSLEEP.SYNCS 0x989680 ;  /* 0x009896800000895d */ /* 0x004fea0003900000 */
[----:B------:R-:W2:Y:S02]  /*9410*/  @!P0 SYNCS.PHASECHK.TRANS64 P0, [R0+URZ], R2 ;  /* 0x00000002000085a7 */ /* 0x000ea400080010ff */
[----:B--2---:R-:W-:Y:S05]  /*9420*/  @!P0 BRA `(.L_x_156) ;  /* 0xfffffffc00f08947 */ /* 0x004fea000383ffff */
[----:B------:R-:W-:Y:S05]  /*9430*/  BRA `(.L_x_157) ;  /* 0xffffff98001c7947 */ /* 0x000fea000383ffff */
.L_x_44:
[----:B------:R-:W-:-:S07]  /*9440*/  MOV R0, UR5 ;  /* 0x0000000500007c02 */ /* 0x000fce0008000f00 */
.L_x_158:
[----:B-1----:R1:W2:Y:S02]  /*9450*/  SYNCS.PHASECHK.TRANS64.TRYWAIT P0, [R0+URZ], R3 ;  /* 0x00000003000075a7 */ /* 0x0022a400080011ff */
[----:B--2---:R-:W-:Y:S05]  /*9460*/  @!P0 NANOSLEEP.SYNCS 0x989680 ;  /* 0x009896800000895d */ /* 0x004fea0003900000 */
[----:B------:R-:W2:Y:S02]  /*9470*/  @!P0 SYNCS.PHASECHK.TRANS64 P0, [R0+URZ], R3 ;  /* 0x00000003000085a7 */ /* 0x000ea400080010ff */
[----:B--2---:R-:W-:Y:S05]  /*9480*/  @!P0 BRA `(.L_x_158) ;  /* 0xfffffffc00f08947 */ /* 0x004fea000383ffff */
[----:B------:R-:W-:Y:S05]  /*9490*/  BRA `(.L_x_159) ;  /* 0xffffff9800287947 */ /* 0x000fea000383ffff */
.L_x_45:
[----:B------:R-:W-:-:S07]  /*94a0*/  MOV R0, UR5 ;  /* 0x0000000500007c02 */ /* 0x000fce0008000f00 */
.L_x_160:
[----:B-1----:R1:W2:Y:S02]  /*94b0*/  SYNCS.PHASECHK.TRANS64.TRYWAIT P0, [R0+URZ], R3 ;  /* 0x00000003000075a7 */ /* 0x0022a400080011ff */
[----:B--2---:R-:W-:Y:S05]  /*94c0*/  @!P0 NANOSLEEP.SYNCS 0x989680 ;  /* 0x009896800000895d */ /* 0x004fea0003900000 */
[----:B------:R-:W2:Y:S02]  /*94d0*/  @!P0 SYNCS.PHASECHK.TRANS64 P0, [R0+URZ], R3 ;  /* 0x00000003000085a7 */ /* 0x000ea400080010ff */
[----:B--2---:R-:W-:Y:S05]  /*94e0*/  @!P0 BRA `(.L_x_160) ;  /* 0xfffffffc00f08947 */ /* 0x004fea000383ffff */
[----:B------:R-:W-:Y:S05]  /*94f0*/  BRA `(.L_x_161) ;  /* 0xffffff9800347947 */ /* 0x000fea000383ffff */
.L_x_46:
[----:B------:R-:W-:-:S07]  /*9500*/  MOV R0, UR5 ;  /* 0x0000000500007c02 */ /* 0x000fce0008000f00 */
.L_x_162:
[----:B-1----:R1:W2:Y:S02]  /*9510*/  SYNCS.PHASECHK.TRANS64.TRYWAIT P0, [R0+URZ], R3 ;  /* 0x00000003000075a7 */ /* 0x0022a400080011ff */
[----:B--2---:R-:W-:Y:S05]  /*9520*/  @!P0 NANOSLEEP.SYNCS 0x989680 ;  /* 0x009896800000895d */ /* 0x004fea0003900000 */
[----:B------:R-:W2:Y:S02]  /*9530*/  @!P0 SYNCS.PHASECHK.TRANS64 P0, [R0+URZ], R3 ;  /* 0x00000003000085a7 */ /* 0x000ea400080010ff */
[----:B--2---:R-:W-:Y:S05]  /*9540*/  @!P0 BRA `(.L_x_162) ;  /* 0xfffffffc00f08947 */ /* 0x004fea000383ffff */
[----:B------:R-:W-:Y:S05]  /*9550*/  BRA `(.L_x_163) ;  /* 0xffffff9800407947 */ /* 0x000fea000383ffff */
.L_x_47:
[----:B------:R-:W-:-:S07]  /*9560*/  MOV R0, UR5 ;  /* 0x0000000500007c02 */ /* 0x000fce0008000f00 */
.L_x_164:
[----:B-1----:R1:W2:Y:S02]  /*9570*/  SYNCS.PHASECHK.TRANS64.TRYWAIT P0, [R0+URZ], R3 ;  /* 0x00000003000075a7 */ /* 0x0022a400080011ff */
[----:B--2---:R-:W-:Y:S05]  /*9580*/  @!P0 NANOSLEEP.SYNCS 0x989680 ;  /* 0x009896800000895d */ /* 0x004fea0003900000 */
[----:B------:R-:W2:Y:S02]  /*9590*/  @!P0 SYNCS.PHASECHK.TRANS64 P0, [R0+URZ], R3 ;  /* 0x00000003000085a7 */ /* 0x000ea400080010ff */
[----:B--2---:R-:W-:Y:S05]  /*95a0*/  @!P0 BRA `(.L_x_164) ;  /* 0xfffffffc00f08947 */ /* 0x004fea000383ffff */
[----:B------:R-:W-:Y:S05]  /*95b0*/  BRA `(.L_x_165) ;  /* 0xffffff98004c7947 */ /* 0x000fea000383ffff */
.L_x_48:
[----:B------:R-:W-:-:S07]  /*95c0*/  MOV R0, UR5 ;  /* 0x0000000500007c02 */ /* 0x000fce0008000f00 */
.L_x_166:
[----:B-1----:R1:W2:Y:S02]  /*95d0*/  SYNCS.PHASECHK.TRANS64.TRYWAIT P0, [R0+URZ], R3 ;  /* 0x00000003000075a7 */ /* 0x0022a400080011ff */
[----:B--2---:R-:W-:Y:S05]  /*95e0*/  @!P0 NANOSLEEP.SYNCS 0x989680 ;  /* 0x009896800000895d */ /* 0x004fea0003900000 */
[----:B------:R-:W2:Y:S02]  /*95f0*/  @!P0 SYNCS.PHASECHK.TRANS64 P0, [R0+URZ], R3 ;  /* 0x00000003000085a7 */ /* 0x000ea400080010ff */
[----:B--2---:R-:W-:Y:S05]  /*9600*/  @!P0 BRA `(.L_x_166) ;  /* 0xfffffffc00f08947 */ /* 0x004fea000383ffff */
[----:B------:R-:W-:Y:S05]  /*9610*/  BRA `(.L_x_167) ;  /* 0xffffff9800587947 */ /* 0x000fea000383ffff */
.L_x_51:
[----:B-1----:R1:W2:Y:S02]  /*9620*/  SYNCS.PHASECHK.TRANS64.TRYWAIT P0, [R2+URZ+0x120], R4 ;  /* 0x00012004020075a7 */ /* 0x0022a400080011ff */
[----:B--2---:R-:W-:Y:S05]  /*9630*/  @!P0 NANOSLEEP.SYNCS 0x989680 ;  /* 0x009896800000895d */ /* 0x004fea0003900000 */
[----:B------:R-:W2:Y:S02]  /*9640*/  @!P0 SYNCS.PHASECHK.TRANS64 P0, [R2+URZ+0x120], R4 ;  /* 0x00012004020085a7 */ /* 0x000ea400080010ff */
[----:B--2---:R-:W-:Y:S05]  /*9650*/  @!P0 BRA `(.L_x_51) ;  /* 0xfffffffc00f08947 */ /* 0x004fea000383ffff */
[----:B------:R-:W-:Y:S05]  /*9660*/  BRA `(.L_x_168) ;  /* 0xffffff9800b47947 */ /* 0x000fea000383ffff */
.L_x_52:
[----:B------:R-:W-:-:S07]  /*9670*/  MOV R2, UR4 ;  /* 0x0000000400027c02 */ /* 0x000fce0008000f00 */
.L_x_169:
[----:B-1----:R1:W2:Y:S02]  /*9680*/  SYNCS.PHASECHK.TRANS64.TRYWAIT P0, [R2+URZ+0xd0], R5 ;  /* 0x0000d005020075a7 */ /* 0x0022a400080011ff */
[----:B--2---:R-:W-:Y:S05]  /*9690*/  @!P0 NANOSLEEP.SYNCS 0x989680 ;  /* 0x009896800000895d */ /* 0x004fea0003900000 */
[----:B------:R-:W2:Y:S02]  /*96a0*/  @!P0 SYNCS.PHASECHK.TRANS64 P0, [R2+URZ+0xd0], R5 ;  /* 0x0000d005020085a7 */ /* 0x000ea400080010ff */
[----:B--2---:R-:W-:Y:S05]  /*96b0*/  @!P0 BRA `(.L_x_169) ;  /* 0xfffffffc00f08947 */ /* 0x004fea000383ffff */
[----:B------:R-:W-:Y:S05]  /*96c0*/  BRA `(.L_x_170) ;  /* 0xffffff9800c47947 */ /* 0x000fea000383ffff */
.L_x_53:
[----:B-1----:R1:W2:Y:S02]  /*96d0*/  SYNCS.PHASECHK.TRANS64.TRYWAIT P1, [R2+URZ+0xc0], R4 ;  /* 0x0000c004020075a7 */ /* 0x0022a400080211ff */
[----:B--2---:R-:W-:Y:S05]  /*96e0*/  @!P1 NANOSLEEP.SYNCS 0x989680 ;  /* 0x009896800000995d */ /* 0x004fea0003900000 */
[----:B------:R-:W2:Y:S02]  /*96f0*/  @!P1 SYNCS.PHASECHK.TRANS64 P1, [R2+URZ+0xc0], R4 ;  /* 0x0000c004020095a7 */ /* 0x000ea400080210ff */
[----:B--2---:R-:W-:Y:S05]  /*9700*/  @!P1 BRA `(.L_x_53) ;  /* 0xfffffffc00f09947 */ /* 0x004fea000383ffff */
[----:B------:R-:W-:Y:S05]  /*9710*/  BRA `(.L_x_171) ;  /* 0xffffff9800f47947 */ /* 0x000fea000383ffff */
.L_x_56:
[----:B------:R-:W-:-:S07]  /*9720*/  MOV R0, UR4 ;  /* 0x0000000400007c02 */ /* 0x000fce0008000f00 */
.L_x_172:
[----:B-1----:R1:W2:Y:S02]  /*9730*/  SYNCS.PHASECHK.TRANS64.TRYWAIT P0, [R0+URZ+0xd0], R2 ;  /* 0x0000d002000075a7 */ /* 0x0022a400080011ff */
[----:B--2---:R-:W-:Y:S05]  /*9740*/  @!P0 NANOSLEEP.SYNCS 0x989680 ;  /* 0x009896800000895d */ /* 0x004fea0003900000 */
[----:B------:R-:W2:Y:S02]  /*9750*/  @!P0 SYNCS.PHASECHK.TRANS64 P0, [R0+URZ+0xd0], R2 ;  /* 0x0000d002000085a7 */ /* 0x000ea400080010ff */
[----:B--2---:R-:W-:Y:S05]  /*9760*/  @!P0 BRA `(.L_x_172) ;  /* 0xfffffffc00f08947 */ /* 0x004fea000383ffff */
[----:B------:R-:W-:Y:S05]  /*9770*/  BRA `(.L_x_55) ;  /* 0xffffff9c00487947 */ /* 0x000fea000383ffff */
.L_x_65:
[----:B-1----:R-:W-:-:S04]  /*9780*/  MOV R5, UR5 ;  /* 0x0000000500057c02 */ /* 0x002fc80008000f00 */
[----:B------:R1:W2:Y:S03]  /*9790*/  SYNCS.PHASECHK.TRANS64.TRYWAIT P0, [R5+URZ+0x8], R6 ;  /* 0x00000806050075a7 */ /* 0x0002a600080011ff */
[----:B--2---:R-:W-:Y:S05]  /*97a0*/  @!P0 NANOSLEEP.SYNCS 0x989680 ;  /* 0x009896800000895d */ /* 0x004fea0003900000 */
[----:B------:R-:W2:Y:S02]  /*97b0*/  @!P0 SYNCS.PHASECHK.TRANS64 P0, [R5+URZ+0x8], R6 ;  /* 0x00000806050085a7 */ /* 0x000ea400080010ff */
[----:B--2---:R-:W-:Y:S05]  /*97c0*/  @!P0 BRA `(.L_x_65) ;  /* 0xfffffffc00ec8947 */ /* 0x004fea000383ffff */
[----:B------:R-:W-:Y:S05]  /*97d0*/  BRA `(.L_x_64) ;  /* 0xffffff9c00fc7947 */ /* 0x000fea000383ffff */
.L_x_67:
[----:B------:R-:W-:Y:S01]  /*97e0*/  BSSY B0, `(.L_x_173) ;  /* 0x0000006000007945 */ /* 0x000fe20003800000 */
[----:B------:R-:W-:-:S07]  /*97f0*/  MOV R15, 0xffffffff ;  /* 0xffffffff000f7802 */ /* 0x000fce0000000f00 */
[----:B-1---5:R-:W-:Y:S05]  /*9800*/  WARPSYNC.COLLECTIVE R15, `(.L_x_174) ;  /* 0x000000000f0c7348 */ /* 0x022fea0003c00000 */
[----:B------:R-:W-:Y:S02]  /*9810*/  ELECT P6, UR79, PT ;  /* 0x00000000004f782f */ /* 0x000fe400038c0000 */
[----:B------:R-:W-:Y:S01]  /*9820*/  MOV R14, UR79 ;  /* 0x0000004f000e7c02 */ /* 0x000fe20008000f00 */
[----:B-1---5:R-:W-:Y:S10]  /*9830*/  ENDCOLLECTIVE ;  /* 0x000000000000791b */ /* 0x022ff40003800000 */
.L_x_174:
[----:B------:R-:W-:Y:S05]  /*9840*/  BSYNC B0 ;  /* 0x0000000000007941 */ /* 0x000fea0003800000 */
.L_x_173:
[----:B------:R-:W-:Y:S05]  /*9850*/  BRA `(.L_x_175) ;  /* 0xffffffa0002c7947 */ /* 0x000fea000383ffff */
.L_x_69:
[----:B-1----:R-:W-:-:S04]  /*9860*/  MOV R0, UR5 ;  /* 0x0000000500007c02 */ /* 0x002fc80008000f00 */
[----:B------:R1:W2:Y:S03]  /*9870*/  SYNCS.PHASECHK.TRANS64.TRYWAIT P0, [R0+URZ+0x8], R4 ;  /* 0x00000804000075a7 */ /* 0x0002a600080011ff */
[----:B--2---:R-:W-:Y:S05]  /*9880*/  @!P0 NANOSLEEP.SYNCS 0x989680 ;  /* 0x009896800000895d */ /* 0x004fea0003900000 */
[----:B------:R-:W2:Y:S02]  /*9890*/  @!P0 SYNCS.PHASECHK.TRANS64 P0, [R0+URZ+0x8], R4 ;  /* 0x00000804000085a7 */ /* 0x000ea400080010ff */
[----:B--2---:R-:W-:Y:S05]  /*98a0*/  @!P0 BRA `(.L_x_69) ;  /* 0xfffffffc00ec8947 */ /* 0x004fea000383ffff */
[----:B------:R-:W-:Y:S05]  /*98b0*/  BRA `(.L_x_68) ;  /* 0xffffffa000307947 */ /* 0x000fea000383ffff */
.L_x_70:
[----:B-1----:R1:W2:Y:S02]  /*98c0*/  SYNCS.PHASECHK.TRANS64.TRYWAIT P0, [R0+URZ+0xc0], R4 ;  /* 0x0000c004000075a7 */ /* 0x0022a400080011ff */
[----:B--2---:R-:W-:Y:S05]  /*98d0*/  @!P0 NANOSLEEP.SYNCS 0x989680 ;  /* 0x009896800000895d */ /* 0x004fea0003900000 */
[----:B------:R-:W2:Y:S02]  /*98e0*/  @!P0 SYNCS.PHASECHK.TRANS64 P0, [R0+URZ+0xc0], R4 ;  /* 0x0000c004000085a7 */ /* 0x000ea400080010ff */
[----:B--2---:R-:W-:Y:S05]  /*98f0*/  @!P0 BRA `(.L_x_70) ;  /* 0xfffffffc00f08947 */ /* 0x004fea000383ffff */
[----:B------:R-:W-:Y:S05]  /*9900*/  BRA `(.L_x_176) ;  /* 0xffffffa400187947 */ /* 0x000fea000383ffff */
.L_x_72:
[----:B------:R-:W-:-:S07]  /*9910*/  MOV R0, UR31 ;  /* 0x0000001f00007c02 */ /* 0x000fce0008000f00 */
.L_x_177:
[----:B-1----:R1:W2:Y:S02]  /*9920*/  SYNCS.PHASECHK.TRANS64.TRYWAIT P0, [R0+URZ+0x100], R4 ;  /* 0x00010004000075a7 */ /* 0x0022a400080011ff */
[----:B--2---:R-:W-:Y:S05]  /*9930*/  @!P0 NANOSLEEP.SYNCS 0x989680 ;  /* 0x009896800000895d */ /* 0x004fea0003900000 */
[----:B------:R-:W2:Y:S02]  /*9940*/  @!P0 SYNCS.PHASECHK.TRANS64 P0, [R0+URZ+0x100], R4 ;  /* 0x00010004000085a7 */ /* 0x000ea400080010ff */
[----:B--2---:R-:W-:Y:S05]  /*9950*/  @!P0 BRA `(.L_x_177) ;  /* 0xfffffffc00f08947 */ /* 0x004fea000383ffff */
[----:B------:R-:W-:Y:S05]  /*9960*/  BRA `(.L_x_178) ;  /* 0xffffffa400647947 */ /* 0x000fea000383ffff */
.L_x_75:
[----:B------:R-:W-:Y:S07]  /*9970*/  MOV R0, UR5 ;  /* 0x0000000500007c02 */ /* 0x000fee0008000f00 */
.L_x_179:
[----:B-1----:R1:W2:Y:S02]  /*9980*/  SYNCS.PHASECHK.TRANS64.TRYWAIT P0, [R0+URZ], R4 ;  /* 0x00000004000075a7 */ /* 0x0022a400080011ff */
[----:B--2---:R-:W-:Y:S05]  /*9990*/  @!P0 NANOSLEEP.SYNCS 0x989680 ;  /* 0x009896800000895d */ /* 0x004fea0003900000 */
[----:B------:R-:W2:Y:S02]  /*99a0*/  @!P0 SYNCS.PHASECHK.TRANS64 P0, [R0+URZ], R4 ;  /* 0x00000004000085a7 */ /* 0x000ea400080010ff */
[----:B--2---:R-:W-:Y:S05]  /*99b0*/  @!P0 BRA `(.L_x_179) ;  /* 0xfffffffc00f08947 */ /* 0x004fea000383ffff */
[----:B------:R-:W-:Y:S05]  /*99c0*/  BRA `(.L_x_74) ;  /* 0xffffffa400787947 */ /* 0x000fea000383ffff */
.L_x_79:
[----:B-1----:R-:W-:-:S07]  /*99d0*/  MOV R0, UR4 ;  /* 0x0000000400007c02 */ /* 0x002fce0008000f00 */
.L_x_180:
[----:B-1----:R1:W2:Y:S02]  /*99e0*/  SYNCS.PHASECHK.TRANS64.TRYWAIT P0, [R0+URZ], R2 ;  /* 0x00000002000075a7 */ /* 0x0022a400080011ff */
[----:B--2---:R-:W-:Y:S05]  /*99f0*/  @!P0 NANOSLEEP.SYNCS 0x989680 ;  /* 0x009896800000895d */ /* 0x004fea0003900000 */
[----:B------:R-:W2:Y:S02]  /*9a00*/  @!P0 SYNCS.PHASECHK.TRANS64 P0, [R0+URZ], R2 ;  /* 0x00000002000085a7 */ /* 0x000ea400080010ff */
[----:B--2---:R-:W-:Y:S05]  /*9a10*/  @!P0 BRA `(.L_x_180) ;  /* 0xfffffffc00f08947 */ /* 0x004fea000383ffff */
[----:B------:R-:W-:Y:S05]  /*9a20*/  BRA `(.L_x_181) ;  /* 0xffffffa8006c7947 */ /* 0x000fea000383ffff */
.L_x_80:
[----:B------:R-:W-:-:S07]  /*9a30*/  MOV R0, UR5 ;  /* 0x0000000500007c02 */ /* 0x000fce0008000f00 */
.L_x_182:
[----:B-1----:R1:W2:Y:S02]  /*9a40*/  SYNCS.PHASECHK.TRANS64.TRYWAIT P0, [R0+URZ], R3 ;  /* 0x00000003000075a7 */ /* 0x0022a400080011ff */
[----:B--2---:R-:W-:Y:S05]  /*9a50*/  @!P0 NANOSLEEP.SYNCS 0x989680 ;  /* 0x009896800000895d */ /* 0x004fea0003900000 */
[----:B------:R-:W2:Y:S02]  /*9a60*/  @!P0 SYNCS.PHASECHK.TRANS64 P0, [R0+URZ], R3 ;  /* 0x00000003000085a7 */ /* 0x000ea400080010ff */
[----:B--2---:R-:W-:Y:S05]  /*9a70*/  @!P0 BRA `(.L_x_182) ;  /* 0xfffffffc00f08947 */ /* 0x004fea000383ffff */
[----:B------:R-:W-:Y:S05]  /*9a80*/  BRA `(.L_x_183) ;  /* 0xffffffa800787947 */ /* 0x000fea000383ffff */
.L_x_81:
[----:B------:R-:W-:-:S07]  /*9a90*/  MOV R0, UR5 ;  /* 0x0000000500007c02 */ /* 0x000fce0008000f00 */
.L_x_184:
[----:B-1----:R1:W2:Y:S02]  /*9aa0*/  SYNCS.PHASECHK.TRANS64.TRYWAIT P0, [R0+URZ], R3 ;  /* 0x00000003000075a7 */ /* 0x0022a400080011ff */
[----:B--2---:R-:W-:Y:S05]  /*9ab0*/  @!P0 NANOSLEEP.SYNCS 0x989680 ;  /* 0x009896800000895d */ /* 0x004fea0003900000 */
[----:B------:R-:W2:Y:S02]  /*9ac0*/  @!P0 SYNCS.PHASECHK.TRANS64 P0, [R0+URZ], R3 ;  /* 0x00000003000085a7 */ /* 0x000ea400080010ff */
[----:B--2---:R-:W-:Y:S05]  /*9ad0*/  @!P0 BRA `(.L_x_184) ;  /* 0xfffffffc00f08947 */ /* 0x004fea000383ffff */
[----:B------:R-:W-:Y:S05]  /*9ae0*/  BRA `(.L_x_185) ;  /* 0xffffffa800847947 */ /* 0x000fea000383ffff */
.L_x_84:
[----:B------:R-:W-:-:S07]  /*9af0*/  MOV R0, UR26 ;  /* 0x0000001a00007c02 */ /* 0x000fce0008000f00 */
.L_x_186:
[----:B-1----:R1:W2:Y:S02]  /*9b00*/  SYNCS.PHASECHK.TRANS64.TRYWAIT P1, [R0+URZ+0x140], R2 ;  /* 0x00014002000075a7 */ /* 0x0022a400080211ff */
[----:B--2---:R-:W-:Y:S05]  /*9b10*/  @!P1 NANOSLEEP.SYNCS 0x989680 ;  /* 0x009896800000995d */ /* 0x004fea0003900000 */
[----:B------:R-:W2:Y:S02]  /*9b20*/  @!P1 SYNCS.PHASECHK.TRANS64 P1, [R0+URZ+0x140], R2 ;  /* 0x00014002000095a7 */ /* 0x000ea400080210ff */
[----:B--2---:R-:W-:Y:S05]  /*9b30*/  @!P1 BRA `(.L_x_186) ;  /* 0xfffffffc00f09947 */ /* 0x004fea000383ffff */
[----:B------:R-:W-:Y:S05]  /*9b40*/  BRA `(.L_x_187) ;  /* 0xffffffa800d07947 */ /* 0x000fea000383ffff */
.L_x_89:
[----:B--2---:R2:W3:Y:S02]  /*9b50*/  SYNCS.PHASECHK.TRANS64.TRYWAIT P0, [R12+URZ+0xc0], R0 ;  /* 0x0000c0000c0075a7 */ /* 0x0044e400080011ff */
[----:B---3--:R-:W-:Y:S05]  /*9b60*/  @!P0 NANOSLEEP.SYNCS 0x989680 ;  /* 0x009896800000895d */ /* 0x008fea0003900000 */
[----:B------:R-:W3:Y:S02]  /*9b70*/  @!P0 SYNCS.PHASECHK.TRANS64 P0, [R12+URZ+0xc0], R0 ;  /* 0x0000c0000c0085a7 */ /* 0x000ee400080010ff */
[----:B---3--:R-:W-:Y:S05]  /*9b80*/  @!P0 BRA `(.L_x_89) ;  /* 0xfffffffc00f08947 */ /* 0x008fea000383ffff */
[----:B------:R-:W-:Y:S05]  /*9b90*/  BRA `(.L_x_188) ;  /* 0xffffffac00f87947 */ /* 0x000fea000383ffff */
.L_x_92:
[----:B-1----:R-:W-:Y:S07]  /*9ba0*/  MOV R0, UR21 ;  /* 0x0000001500007c02 */ /* 0x002fee0008000f00 */
.L_x_189:
[----:B-1----:R1:W2:Y:S02]  /*9bb0*/  SYNCS.PHASECHK.TRANS64.TRYWAIT P2, [R0+URZ+0xb8], R6 ;  /* 0x0000b806000075a7 */ /* 0x0022a400080411ff */
[----:B--2---:R-:W-:Y:S05]  /*9bc0*/  @!P2 NANOSLEEP.SYNCS 0x989680 ;  /* 0x009896800000a95d */ /* 0x004fea0003900000 */
[----:B------:R-:W2:Y:S02]  /*9bd0*/  @!P2 SYNCS.PHASECHK.TRANS64 P2, [R0+URZ+0xb8], R6 ;  /* 0x0000b8060000a5a7 */ /* 0x000ea400080410ff */
[----:B--2---:R-:W-:Y:S05]  /*9be0*/  @!P2 BRA `(.L_x_189) ;  /* 0xfffffffc00f0a947 */ /* 0x004fea000383ffff */
[----:B------:R-:W-:Y:S05]  /*9bf0*/  BRA `(.L_x_91) ;  /* 0xffffffb400607947 */ /* 0x000fea000383ffff */
.L_x_95:
[----:B------:R-:W-:Y:S07]  /*9c00*/  MOV R0, UR21 ;  /* 0x0000001500007c02 */ /* 0x000fee0008000f00 */
.L_x_190:
[----:B-1----:R1:W2:Y:S02]  /*9c10*/  SYNCS.PHASECHK.TRANS64.TRYWAIT P0, [R0+URZ+0x90], R9 ;  /* 0x00009009000075a7 */ /* 0x0022a400080011ff */
[----:B--2---:R-:W-:Y:S05]  /*9c20*/  @!P0 NANOSLEEP.SYNCS 0x989680 ;  /* 0x009896800000895d */ /* 0x004fea0003900000 */
[----:B------:R-:W2:Y:S02]  /*9c30*/  @!P0 SYNCS.PHASECHK.TRANS64 P0, [R0+URZ+0x90], R9 ;  /* 0x00009009000085a7 */ /* 0x000ea400080010ff */
[----:B--2---:R-:W-:Y:S05]  /*9c40*/  @!P0 BRA `(.L_x_190) ;  /* 0xfffffffc00f08947 */ /* 0x004fea000383ffff */
[----:B------:R-:W-:Y:S05]  /*9c50*/  BRA `(.L_x_191) ;  /* 0xffffffb400bc7947 */ /* 0x000fea000383ffff */
.L_x_96:
[----:B------:R-:W-:Y:S07]  /*9c60*/  MOV R0, UR21 ;  /* 0x0000001500007c02 */ /* 0x000fee0008000f00 */
.L_x_192:
[----:B-1----:R1:W2:Y:S02]  /*9c70*/  SYNCS.PHASECHK.TRANS64.TRYWAIT P0, [R0+URZ+0x98], R9 ;  /* 0x00009809000075a7 */ /* 0x0022a400080011ff */
[----:B--2---:R-:W-:Y:S05]  /*9c80*/  @!P0 NANOSLEEP.SYNCS 0x989680 ;  /* 0x009896800000895d */ /* 0x004fea0003900000 */
[----:B------:R-:W2:Y:S02]  /*9c90*/  @!P0 SYNCS.PHASECHK.TRANS64 P0, [R0+URZ+0x98], R9 ;  /* 0x00009809000085a7 */ /* 0x000ea400080010ff */
[----:B--2---:R-:W-:Y:S05]  /*9ca0*/  @!P0 BRA `(.L_x_192) ;  /* 0xfffffffc00f08947 */ /* 0x004fea000383ffff */
[----:B------:R-:W-:Y:S05]  /*9cb0*/  BRA `(.L_x_193) ;  /* 0xffffffb800187947 */ /* 0x000fea000383ffff */
.L_x_97:
[----:B------:R-:W-:Y:S07]  /*9cc0*/  MOV R0, UR21 ;  /* 0x0000001500007c02 */ /* 0x000fee0008000f00 */
.L_x_194:
[----:B-1----:R1:W2:Y:S02]  /*9cd0*/  SYNCS.PHASECHK.TRANS64.TRYWAIT P0, [R0+URZ+0xa0], R9 ;  /* 0x0000a009000075a7 */ /* 0x0022a400080011ff */
[----:B--2---:R-:W-:Y:S05]  /*9ce0*/  @!P0 NANOSLEEP.SYNCS 0x989680 ;  /* 0x009896800000895d */ /* 0x004fea0003900000 */
[----:B------:R-:W2:Y:S02]  /*9cf0*/  @!P0 SYNCS.PHASECHK.TRANS64 P0, [R0+URZ+0xa0], R9 ;  /* 0x0000a009000085a7 */ /* 0x000ea400080010ff */
[----:B--2---:R-:W-:Y:S05]  /*9d00*/  @!P0 BRA `(.L_x_194) ;  /* 0xfffffffc00f08947 */ /* 0x004fea000383ffff */
[----:B------:R-:W-:Y:S05]  /*9d10*/  BRA `(.L_x_195) ;  /* 0xffffffb800747947 */ /* 0x000fea000383ffff */
.L_x_98:
[----:B------:R-:W-:Y:S07]  /*9d20*/  MOV R0, UR21 ;  /* 0x0000001500007c02 */ /* 0x000fee0008000f00 */
.L_x_196:
[----:B-1----:R1:W2:Y:S02]  /*9d30*/  SYNCS.PHASECHK.TRANS64.TRYWAIT P0, [R0+URZ+0xa8], R9 ;  /* 0x0000a809000075a7 */ /* 0x0022a400080011ff */
[----:B--2---:R-:W-:Y:S05]  /*9d40*/  @!P0 NANOSLEEP.SYNCS 0x989680 ;  /* 0x009896800000895d */ /* 0x004fea0003900000 */
[----:B------:R-:W2:Y:S02]  /*9d50*/  @!P0 SYNCS.PHASECHK.TRANS64 P0, [R0+URZ+0xa8], R9 ;  /* 0x0000a809000085a7 */ /* 0x000ea400080010ff */
[----:B--2---:R-:W-:Y:S05]  /*9d60*/  @!P0 BRA `(.L_x_196) ;  /* 0xfffffffc00f08947 */ /* 0x004fea000383ffff */
[----:B------:R-:W-:Y:S05]  /*9d70*/  BRA `(.L_x_197) ;  /* 0xffffffb800d07947 */ /* 0x000fea000383ffff */
.L_x_100:
[----:B------:R-:W-:-:S07]  /*9d80*/  MOV R0, UR21 ;  /* 0x0000001500007c02 */ /* 0x000fce0008000f00 */
.L_x_198:
[----:B-1----:R1:W3:Y:S02]  /*9d90*/  SYNCS.PHASECHK.TRANS64.TRYWAIT P0, [R0+URZ+0x90], R2 ;  /* 0x00009002000075a7 */ /* 0x0022e400080011ff */
[----:B---3--:R-:W-:Y:S05]  /*9da0*/  @!P0 NANOSLEEP.SYNCS 0x989680 ;  /* 0x009896800000895d */ /* 0x008fea0003900000 */
[----:B------:R-:W3:Y:S02]  /*9db0*/  @!P0 SYNCS.PHASECHK.TRANS64 P0, [R0+URZ+0x90], R2 ;  /* 0x00009002000085a7 */ /* 0x000ee400080010ff */
[----:B---3--:R-:W-:Y:S05]  /*9dc0*/  @!P0 BRA `(.L_x_198) ;  /* 0xfffffffc00f08947 */ /* 0x008fea000383ffff */
[----:B------:R-:W-:Y:S05]  /*9dd0*/  BRA `(.L_x_199) ;  /* 0xffffffbc005c7947 */ /* 0x000fea000383ffff */
.L_x_101:
[----:B-1----:R-:W-:-:S07]  /*9de0*/  MOV R0, UR21 ;  /* 0x0000001500007c02 */ /* 0x002fce0008000f00 */
.L_x_200:
[----:B-1----:R1:W3:Y:S02]  /*9df0*/  SYNCS.PHASECHK.TRANS64.TRYWAIT P0, [R0+URZ+0x98], R2 ;  /* 0x00009802000075a7 */ /* 0x0022e400080011ff */
[----:B---3--:R-:W-:Y:S05]  /*9e00*/  @!P0 NANOSLEEP.SYNCS 0x989680 ;  /* 0x009896800000895d */ /* 0x008fea0003900000 */
[----:B------:R-:W3:Y:S02]  /*9e10*/  @!P0 SYNCS.PHASECHK.TRANS64 P0, [R0+URZ+0x98], R2 ;  /* 0x00009802000085a7 */ /* 0x000ee400080010ff */
[----:B---3--:R-:W-:Y:S05]  /*9e20*/  @!P0 BRA `(.L_x_200) ;  /* 0xfffffffc00f08947 */ /* 0x008fea000383ffff */
[----:B------:R-:W-:Y:S05]  /*9e30*/  BRA `(.L_x_201) ;  /* 0xffffffbc004c7947 */ /* 0x000fea000383ffff */
.L_x_102:
[----:B-1----:R-:W-:-:S07]  /*9e40*/  MOV R0, UR21 ;  /* 0x0000001500007c02 */ /* 0x002fce0008000f00 */
.L_x_202:
[----:B-1----:R1:W3:Y:S02]  /*9e50*/  SYNCS.PHASECHK.TRANS64.TRYWAIT P0, [R0+URZ+0xa0], R2 ;  /* 0x0000a002000075a7 */ /* 0x0022e400080011ff */
[----:B---3--:R-:W-:Y:S05]  /*9e60*/  @!P0 NANOSLEEP.SYNCS 0x989680 ;  /* 0x009896800000895d */ /* 0x008fea0003900000 */
[----:B------:R-:W3:Y:S02]  /*9e70*/  @!P0 SYNCS.PHASECHK.TRANS64 P0, [R0+URZ+0xa0], R2 ;  /* 0x0000a002000085a7 */ /* 0x000ee400080010ff */
[----:B---3--:R-:W-:Y:S05]  /*9e80*/  @!P0 BRA `(.L_x_202) ;  /* 0xfffffffc00f08947 */ /* 0x008fea000383ffff */
[----:B------:R-:W-:Y:S05]  /*9e90*/  BRA `(.L_x_203) ;  /* 0xffffffbc003c7947 */ /* 0x000fea000383ffff */
.L_x_104:
[----:B--2---:R2:W3:Y:S02]  /*9ea0*/  SYNCS.PHASECHK.TRANS64.TRYWAIT P0, [R3+URZ+0xc0], R0 ;  /* 0x0000c000030075a7 */ /* 0x0044e400080011ff */
[----:B---3--:R-:W-:Y:S05]  /*9eb0*/  @!P0 NANOSLEEP.SYNCS 0x989680 ;  /* 0x009896800000895d */ /* 0x008fea0003900000 */
[----:B------:R-:W3:Y:S02]  /*9ec0*/  @!P0 SYNCS.PHASECHK.TRANS64 P0, [R3+URZ+0xc0], R0 ;  /* 0x0000c000030085a7 */ /* 0x000ee400080010ff */
[----:B---3--:R-:W-:Y:S05]  /*9ed0*/  @!P0 BRA `(.L_x_104) ;  /* 0xfffffffc00f08947 */ /* 0x008fea000383ffff */
[----:B------:R-:W-:Y:S05]  /*9ee0*/  BRA `(.L_x_204) ;  /* 0xffffffc000007947 */ /* 0x000fea000383ffff */
.L_x_115:
[----:B-1----:R-:W-:Y:S04]  /*9ef0*/  MOV R2, UR43 ;  /* 0x0000002b00027c02 */ /* 0x002fe80008000f00 */
[----:B------:R1:W2:Y:S03]  /*9f00*/  SYNCS.PHASECHK.TRANS64.TRYWAIT P0, [R2+URZ+0x70], R3 ;  /* 0x00007003020075a7 */ /* 0x0002a600080011ff */
[----:B--2---:R-:W-:Y:S05]  /*9f10*/  @!P0 NANOSLEEP.SYNCS 0x989680 ;  /* 0x009896800000895d */ /* 0x004fea0003900000 */
[----:B------:R-:W2:Y:S02]  /*9f20*/  @!P0 SYNCS.PHASECHK.TRANS64 P0, [R2+URZ+0x70], R3 ;  /* 0x00007003020085a7 */ /* 0x000ea400080010ff */
[----:B--2---:R-:W-:Y:S05]  /*9f30*/  @!P0 BRA `(.L_x_115) ;  /* 0xfffffffc00ec8947 */ /* 0x004fea000383ffff */
[----:B------:R-:W-:Y:S05]  /*9f40*/  BRA `(.L_x_114) ;  /* 0xffffffcc00507947 */ /* 0x000fea000383ffff */
.L_x_117:
[----:B-1----:R1:W3:Y:S02]  /*9f50*/  SYNCS.PHASECHK.TRANS64.TRYWAIT P1, [R54+URZ+0xe0], R0 ;  /* 0x0000e000360075a7 */ /* 0x0022e400080211ff */
[----:B---3--:R-:W-:Y:S05]  /*9f60*/  @!P1 NANOSLEEP.SYNCS 0x989680 ;  /* 0x009896800000995d */ /* 0x008fea0003900000 */
[----:B------:R-:W3:Y:S02]  /*9f70*/  @!P1 SYNCS.PHASECHK.TRANS64 P1, [R54+URZ+0xe0], R0 ;  /* 0x0000e000360095a7 */ /* 0x000ee400080210ff */
[----:B---3--:R-:W-:Y:S05]  /*9f80*/  @!P1 BRA `(.L_x_117) ;  /* 0xfffffffc00f09947 */ /* 0x008fea000383ffff */
[----:B------:R-:W-:Y:S05]  /*9f90*/  BRA `(.L_x_116) ;  /* 0xffffffcc00707947 */ /* 0x000fea000383ffff */
.L_x_126:
[----:B--2---:R2:W3:Y:S02]  /*9fa0*/  SYNCS.PHASECHK.TRANS64.TRYWAIT P0, [R2+URZ+0x70], R0 ;  /* 0x00007000020075a7 */ /* 0x0044e400080011ff */
[----:B---3--:R-:W-:Y:S05]  /*9fb0*/  @!P0 NANOSLEEP.SYNCS 0x989680 ;  /* 0x009896800000895d */ /* 0x008fea0003900000 */
[----:B------:R-:W3:Y:S02]  /*9fc0*/  @!P0 SYNCS.PHASECHK.TRANS64 P0, [R2+URZ+0x70], R0 ;  /* 0x00007000020085a7 */ /* 0x000ee400080010ff */
[----:B---3--:R-:W-:Y:S05]  /*9fd0*/  @!P0 BRA `(.L_x_126) ;  /* 0xfffffffc00f08947 */ /* 0x008fea000383ffff */
[----:B------:R-:W-:Y:S05]  /*9fe0*/  BRA `(.L_x_125) ;  /* 0xffffffd400807947 */ /* 0x000fea000383ffff */
.L_x_134:
[----:B--2---:R2:W3:Y:S02]  /*9ff0*/  SYNCS.PHASECHK.TRANS64.TRYWAIT P0, [R2+URZ+0x70], R4 ;  /* 0x00007004020075a7 */ /* 0x0044e400080011ff */
[----:B---3--:R-:W-:Y:S05]  /*a000*/  @!P0 NANOSLEEP.SYNCS 0x989680 ;  /* 0x009896800000895d */ /* 0x008fea0003900000 */
[----:B------:R-:W3:Y:S02]  /*a010*/  @!P0 SYNCS.PHASECHK.TRANS64 P0, [R2+URZ+0x70], R4 ;  /* 0x00007004020085a7 */ /* 0x000ee400080010ff */
[----:B---3--:R-:W-:Y:S05]  /*a020*/  @!P0 BRA `(.L_x_134) ;  /* 0xfffffffc00f08947 */ /* 0x008fea000383ffff */
[----:B------:R-:W-:Y:S05]  /*a030*/  BRA `(.L_x_133) ;  /* 0xffffffdc00a07947 */ /* 0x000fea000383ffff */
.L_x_142:
[----:B--2---:R2:W3:Y:S02]  /*a040*/  SYNCS.PHASECHK.TRANS64.TRYWAIT P0, [R3+URZ+0x70], R0 ;  /* 0x00007000030075a7 */ /* 0x0044e400080011ff */
[----:B---3--:R-:W-:Y:S05]  /*a050*/  @!P0 NANOSLEEP.SYNCS 0x989680 ;  /* 0x009896800000895d */ /* 0x008fea0003900000 */
[----:B------:R-:W3:Y:S02]  /*a060*/  @!P0 SYNCS.PHASECHK.TRANS64 P0, [R3+URZ+0x70], R0 ;  /* 0x00007000030085a7 */ /* 0x000ee400080010ff */
[----:B---3--:R-:W-:Y:S05]  /*a070*/  @!P0 BRA `(.L_x_142) ;  /* 0xfffffffc00f08947 */ /* 0x008fea000383ffff */
[----:B------:R-:W-:Y:S05]  /*a080*/  BRA `(.L_x_141) ;  /* 0xffffffe400c07947 */ /* 0x000fea000383ffff */
        .weak           $__internal_0_$__cuda_sm10x_tcgen05_guardrail_trap_col_being_dealloced_not_returned_by_alloc
        .type           $__internal_0_$__cuda_sm10x_tcgen05_guardrail_trap_col_being_dealloced_not_returned_by_alloc,@function
        .size           $__internal_0_$__cuda_sm10x_tcgen05_guardrail_trap_col_being_dealloced_not_returned_by_alloc,($__internal_1_$__cuda_sm10x_tcgen05_guardrail_trap_phase_invalid_during_alloc - $__internal_0_$__cuda_sm10x_tcgen05_guardrail_trap_col_being_dealloced_not_returned_by_alloc)
$__internal_0_$__cuda_sm10x_tcgen05_guardrail_trap_col_being_dealloced_not_returned_by_alloc:
[----:B------:R-:W-:Y:S05]  /*a090*/  BPT.TRAP 0x1 ;  /* 0x000000040000795c */ /* 0x000fea0000300000 */
[----:B------:R-:W-:-:S04]  /*a0a0*/  HFMA2 R3, -RZ, RZ, 0, 0 ;  /* 0x00000000ff037431 */ /* 0x000fc800000001ff */
[----:B------:R-:W-:Y:S05]  /*a0b0*/  RET.REL.NODEC R2 `(_ZN7cutlass13device_kernelINS_4gemm6kernel13GemmUniversalIN4cute5tupleIJiiiiEEENS1_10collective13CollectiveMmaINS1_35MainloopSm100TmaUmmaWarpSpecializedILi7ELi2ELi4ENS5_IJNS4_1CILi4EEESB_NSA_ILi1EEEEEEEENS5_IJNSA_ILi128EEESF_NSA_ILi64EEEEEENS_6half_tENS5_IJlSC_lEEESI_NS5_IJSC_llEEENS4_8TiledMMAINS4_8MMA_AtomIJNS4_26SM100_MMA_F16BF16_2x1SM_SSISI_SI_fLi128ELi128ELNS4_4UMMA5MajorE0ELSP_1ELNSO_7ScaleInE0ELSQ_0EEEEEENS4_6LayoutINS5_IJSC_SC_SC_EEENS5_IJNSA_ILi0EEESV_SV_EEEEENS5_IJNS4_10UnderscoreESY_SY_EEEEENS4_28SM100_TMA_2SM_LOAD_MULTICASTENS4_14ComposedLayoutINS4_7SwizzleILi3ELi4ELi3EEENS4_18smem_ptr_flag_bitsILi16EEENST_INS5_IJNSA_ILi8EEESG_EEENS5_IJSG_SC_EEEEEEEvNS4_8identityES11_NS12_IS14_S16_NST_INS5_IJSG_S17_EEENS5_IJSC_SG_EEEEEEEvS1C_EENS_8epilogue10collective18CollectiveEpilogueINS1I_23Sm100TmaWarpSpecializedILi4ELi2ELi16ELb1ELb0EEEJNS5_IJSG_SF_SG_EEENS5_IJNST_ISG_SC_EENST_INS5_IJNSA_ILi16EEENSA_ILi2EEEEEES1E_EEEEESI_SJ_SI_SJ_NS1I_6fusion15FusionCallbacksIS1M_NS1U_17LinearCombinationISI_fSI_fLNS_15FloatRoundStyleE2EEES1N_S1T_JEEENS4_5SM1004TMEM4LOAD26SM100_TMEM_LOAD_32dp32b16xENS4_13SM90_TMA_LOADENS12_INS13_ILi1ELi4ELi3EEES16_NST_INS5_IJS17_S1P_EEENS5_IJS1P_SC_EEEEEEENS4_39AutoVectorizingCopyWithAssumedAlignmentILi128EEENS4_14SM90_TMA_STOREES29_S2B_S2B_EEEvvEEEEvNT_6ParamsE) ;  /* 0xffffff5c02d07950 */ /* 0x000fea0003c3ffff */
        .weak           $__internal_1_$__cuda_sm10x_tcgen05_guardrail_trap_phase_invalid_during_alloc
        .type           $__internal_1_$__cuda_sm10x_tcgen05_guardrail_trap_phase_invalid_during_alloc,@function
        .size           $__internal_1_$__cuda_sm10x_tcgen05_guardrail_trap_phase_invalid_during_alloc,($__internal_2_$__cuda_sm10x_tcgen05_guardrail_trap_unallocated_columns_being_dealloced - $__internal_1_$__cuda_sm10x_tcgen05_guardrail_trap_phase_invalid_during_alloc)
$__internal_1_$__cuda_sm10x_tcgen05_guardrail_trap_phase_invalid_during_alloc:
[----:B------:R-:W-:Y:S05]  /*a0c0*/  BPT.TRAP 0x1 ;  /* 0x000000040000795c */ /* 0x000fea0000300000 */
[----:B------:R-:W-:-:S04]  /*a0d0*/  MOV R5, 0x0 ;  /* 0x0000000000057802 */ /* 0x000fc80000000f00 */
[----:B------:R-:W-:Y:S05]  /*a0e0*/  RET.REL.NODEC R4 `(_ZN7cutlass13device_kernelINS_4gemm6kernel13GemmUniversalIN4cute5tupleIJiiiiEEENS1_10collective13CollectiveMmaINS1_35MainloopSm100TmaUmmaWarpSpecializedILi7ELi2ELi4ENS5_IJNS4_1CILi4EEESB_NSA_ILi1EEEEEEEENS5_IJNSA_ILi128EEESF_NSA_ILi64EEEEEENS_6half_tENS5_IJlSC_lEEESI_NS5_IJSC_llEEENS4_8TiledMMAINS4_8MMA_AtomIJNS4_26SM100_MMA_F16BF16_2x1SM_SSISI_SI_fLi128ELi128ELNS4_4UMMA5MajorE0ELSP_1ELNSO_7ScaleInE0ELSQ_0EEEEEENS4_6LayoutINS5_IJSC_SC_SC_EEENS5_IJNSA_ILi0EEESV_SV_EEEEENS5_IJNS4_10UnderscoreESY_SY_EEEEENS4_28SM100_TMA_2SM_LOAD_MULTICASTENS4_14ComposedLayoutINS4_7SwizzleILi3ELi4ELi3EEENS4_18smem_ptr_flag_bitsILi16EEENST_INS5_IJNSA_ILi8EEESG_EEENS5_IJSG_SC_EEEEEEEvNS4_8identityES11_NS12_IS14_S16_NST_INS5_IJSG_S17_EEENS5_IJSC_SG_EEEEEEEvS1C_EENS_8epilogue10collective18CollectiveEpilogueINS1I_23Sm100TmaWarpSpecializedILi4ELi2ELi16ELb1ELb0EEEJNS5_IJSG_SF_SG_EEENS5_IJNST_ISG_SC_EENST_INS5_IJNSA_ILi16EEENSA_ILi2EEEEEES1E_EEEEESI_SJ_SI_SJ_NS1I_6fusion15FusionCallbacksIS1M_NS1U_17LinearCombinationISI_fSI_fLNS_15FloatRoundStyleE2EEES1N_S1T_JEEENS4_5SM1004TMEM4LOAD26SM100_TMEM_LOAD_32dp32b16xENS4_13SM90_TMA_LOADENS12_INS13_ILi1ELi4ELi3EEES16_NST_INS5_IJS17_S1P_EEENS5_IJS1P_SC_EEEEEEENS4_39AutoVectorizingCopyWithAssumedAlignmentILi128EEENS4_14SM90_TMA_STOREES29_S2B_S2B_EEEvvEEEEvNT_6ParamsE) ;  /* 0xffffff5c04c47950 */ /* 0x000fea0003c3ffff */
        .weak           $__internal_2_$__cuda_sm10x_tcgen05_guardrail_trap_unallocated_columns_being_dealloced
        .type           $__internal_2_$__cuda_sm10x_tcgen05_guardrail_trap_unallocated_columns_being_dealloced,@function
        .size           $__internal_2_$__cuda_sm10x_tcgen05_guardrail_trap_unallocated_columns_being_dealloced,(.L_x_206 - $__internal_2_$__cuda_sm10x_tcgen05_guardrail_trap_unallocated_columns_being_dealloced)
$__internal_2_$__cuda_sm10x_tcgen05_guardrail_trap_unallocated_columns_being_dealloced:
[----:B------:R-:W-:Y:S05]  /*a0f0*/  BPT.TRAP 0x1 ;  /* 0x000000040000795c */ /* 0x000fea0000300000 */
[----:B------:R-:W-:-:S04]  /*a100*/  HFMA2 R3, -RZ, RZ, 0, 0 ;  /* 0x00000000ff037431 */ /* 0x000fc800000001ff */
[----:B------:R-:W-:Y:S05]  /*a110*/  RET.REL.NODEC R2 `(_ZN7cutlass13device_kernelINS_4gemm6kernel13GemmUniversalIN4cute5tupleIJiiiiEEENS1_10collective13CollectiveMmaINS1_35MainloopSm100TmaUmmaWarpSpecializedILi7ELi2ELi4ENS5_IJNS4_1CILi4EEESB_NSA_ILi1EEEEEEEENS5_IJNSA_ILi128EEESF_NSA_ILi64EEEEEENS_6half_tENS5_IJlSC_lEEESI_NS5_IJSC_llEEENS4_8TiledMMAINS4_8MMA_AtomIJNS4_26SM100_MMA_F16BF16_2x1SM_SSISI_SI_fLi128ELi128ELNS4_4UMMA5MajorE0ELSP_1ELNSO_7ScaleInE0ELSQ_0EEEEEENS4_6LayoutINS5_IJSC_SC_SC_EEENS5_IJNSA_ILi0EEESV_SV_EEEEENS5_IJNS4_10UnderscoreESY_SY_EEEEENS4_28SM100_TMA_2SM_LOAD_MULTICASTENS4_14ComposedLayoutINS4_7SwizzleILi3ELi4ELi3EEENS4_18smem_ptr_flag_bitsILi16EEENST_INS5_IJNSA_ILi8EEESG_EEENS5_IJSG_SC_EEEEEEEvNS4_8identityES11_NS12_IS14_S16_NST_INS5_IJSG_S17_EEENS5_IJSC_SG_EEEEEEEvS1C_EENS_8epilogue10collective18CollectiveEpilogueINS1I_23Sm100TmaWarpSpecializedILi4ELi2ELi16ELb1ELb0EEEJNS5_IJSG_SF_SG_EEENS5_IJNST_ISG_SC_EENST_INS5_IJNSA_ILi16EEENSA_ILi2EEEEEES1E_EEEEESI_SJ_SI_SJ_NS1I_6fusion15FusionCallbacksIS1M_NS1U_17LinearCombinationISI_fSI_fLNS_15FloatRoundStyleE2EEES1N_S1T_JEEENS4_5SM1004TMEM4LOAD26SM100_TMEM_LOAD_32dp32b16xENS4_13SM90_TMA_LOADENS12_INS13_ILi1ELi4ELi3EEES16_NST_INS5_IJS17_S1P_EEENS5_IJS1P_SC_EEEEEEENS4_39AutoVectorizingCopyWithAssumedAlignmentILi128EEENS4_14SM90_TMA_STOREES29_S2B_S2B_EEEvvEEEEvNT_6ParamsE) ;  /* 0xffffff5c02b87950 */ /* 0x000fea0003c3ffff */
.L_x_205:
[----:B------:R-:W-:-:S00]  /*a120*/  BRA `(.L_x_205) ;  /* 0xfffffffc00fc7947 */ /* 0x000fc0000383ffff */
[----:B------:R-:W-:-:S00]  /*a130*/  NOP ;  /* 0x0000000000007918 */ /* 0x000fc00000000000 */
        /* <DEDUP_REMOVED lines=12> */
.L_x_206:


//--------------------- .nv.global.init           --------------------------
	.section	.nv.global.init,"aw",@progbits
.nv.global.init:
	.type		$str$27,@object
	.size		$str$27,($str$28 - $str$27)
$str$27:
        /*0000*/ 	.byte	0x28, 0x61, 0x64, 0x64, 0x72, 0x65, 0x73, 0x73, 0x20, 0x26, 0x20, 0x6d, 0x61, 0x73, 0x6b, 0x29
        /*0010*/ 	.byte	0x20, 0x3d, 0x3d, 0x20, 0x30, 0x00
	.type		$str$28,@object
	.size		$str$28,($str$26 - $str$28)
$str$28:
        /*0016*/ 	.byte	0x2f, 0x74, 0x6d, 0x70, 0x2f, 0x63, 0x75, 0x74, 0x6c, 0x61, 0x73, 0x73, 0x5f, 0x73, 0x77, 0x65
        /*0026*/ 	.byte	0x65, 0x70, 0x5f, 0x73, 0x72, 0x63, 0x2f, 0x69, 0x6e, 0x63, 0x6c, 0x75, 0x64, 0x65, 0x2f, 0x63
        /*0036*/ 	.byte	0x75, 0x74, 0x65, 0x2f, 0x70, 0x6f, 0x69, 0x6e, 0x74, 0x65, 0x72, 0x5f, 0x66, 0x6c, 0x61, 0x67
        /*0046*/ 	.byte	0x67, 0x65, 0x64, 0x2e, 0x68, 0x70, 0x70, 0x00
	.type		$str$26,@object
	.size		$str$26,($str$25 - $str$26)
$str$26:
        /*004e*/ 	.byte	0x2f, 0x74, 0x6d, 0x70, 0x2f, 0x63, 0x75, 0x74, 0x6c, 0x61, 0x73, 0x73, 0x5f, 0x73, 0x77, 0x65
        /*005e*/ 	.byte	0x65, 0x70, 0x5f, 0x73, 0x72, 0x63, 0x2f, 0x69, 0x6e, 0x63, 0x6c, 0x75, 0x64, 0x65, 0x2f, 0x63
        /*006e*/ 	.byte	0x75, 0x74, 0x65, 0x2f, 0x61, 0x74, 0x6f, 0x6d, 0x2f, 0x63, 0x6f, 0x70, 0x79, 0x5f, 0x74, 0x72
        /*007e*/ 	.byte	0x61, 0x69, 0x74, 0x73, 0x5f, 0x73, 0x6d, 0x31, 0x30, 0x30, 0x2e, 0x68, 0x70, 0x70, 0x00
	.type		$str$25,@object
	.size		$str$25,(__unnamed_1 - $str$25)
$str$25:
        /*008d*/ 	.byte	0x28, 0x28, 0x75, 0x69, 0x6e, 0x74, 0x33, 0x32, 0x5f, 0x74, 0x28, 0x74, 0x68, 0x72, 0x65, 0x61
        /*009d*/ 	.byte	0x64, 0x49, 0x64, 0x78, 0x2e, 0x78, 0x29, 0x20, 0x2f, 0x20, 0x33, 0x32, 0x29, 0x20, 0x25, 0x20
        /*00ad*/ 	.byte	0x34, 0x29, 0x20, 0x3d, 0x3d, 0x20, 0x28, 0x28, 0x28, 0x74, 0x6d, 0x65, 0x6d, 0x5f, 0x61, 0x64
        /*00bd*/ 	.byte	0x64, 0x72, 0x20, 0x3e, 0x3e, 0x20, 0x31, 0x36, 0x29, 0x20, 0x2f, 0x20, 0x33, 0x32, 0x29, 0x20
        /*00cd*/ 	.byte	0x25, 0x20, 0x34, 0x29, 0x00
	.type		__unnamed_1,@object
	.size		__unnamed_1,(__unnamed_2 - __unnamed_1)
__unnamed_1:
        /*00d2*/ 	.byte	0x61, 0x75, 0x74, 0x6f, 0x20, 0x63, 0x75, 0x74, 0x65, 0x3a, 0x3a, 0x61, 0x73, 0x5f, 0x70, 0x6f
        /* <DEDUP_REMOVED lines=24> */
        /*0262*/ 	.byte	0x34, 0x38, 0x3e, 0x3e, 0x3e, 0x3e, 0x5d, 0x00
	.type		__unnamed_2,@object
	.size		__unnamed_2,(.L_2 - __unnamed_2)
__unnamed_2:
        /* <DEDUP_REMOVED lines=40> */
        /*04ea*/ 	.byte	0x3a, 0x3a, 0x43, 0x3c, 0x30, 0x3e, 0x3e, 0x3e, 0x3e, 0x5d, 0x00
.L_2:


//--------------------- .nv.shared._ZN7cutlass13device_kernelINS_4gemm6kernel13GemmUniversalIN4cute5tupleIJiiiiEEENS1_10collective13CollectiveMmaINS1_35MainloopSm100TmaUmmaWarpSpecializedILi7ELi2ELi4ENS5_IJNS4_1CILi4EEESB_NSA_ILi1EEEEEEEENS5_IJNSA_ILi128EEESF_NSA_ILi64EEEEEENS_6half_tENS5_IJlSC_lEEESI_NS5_IJSC_llEEENS4_8TiledMMAINS4_8MMA_AtomIJNS4_26SM100_MMA_F16BF16_2x1SM_SSISI_SI_fLi128ELi128ELNS4_4UMMA5MajorE0ELSP_1ELNSO_7ScaleInE0ELSQ_0EEEEEENS4_6LayoutINS5_IJSC_SC_SC_EEENS5_IJNSA_ILi0EEESV_SV_EEEEENS5_IJNS4_10UnderscoreESY_SY_EEEEENS4_28SM100_TMA_2SM_LOAD_MULTICASTENS4_14ComposedLayoutINS4_7SwizzleILi3ELi4ELi3EEENS4_18smem_ptr_flag_bitsILi16EEENST_INS5_IJNSA_ILi8EEESG_EEENS5_IJSG_SC_EEEEEEEvNS4_8identityES11_NS12_IS14_S16_NST_INS5_IJSG_S17_EEENS5_IJSC_SG_EEEEEEEvS1C_EENS_8epilogue10collective18CollectiveEpilogueINS1I_23Sm100TmaWarpSpecializedILi4ELi2ELi16ELb1ELb0EEEJNS5_IJSG_SF_SG_EEENS5_IJNST_ISG_SC_EENST_INS5_IJNSA_ILi16EEENSA_ILi2EEEEEES1E_EEEEESI_SJ_SI_SJ_NS1I_6fusion15FusionCallbacksIS1M_NS1U_17LinearCombinationISI_fSI_fLNS_15FloatRoundStyleE2EEES1N_S1T_JEEENS4_5SM1004TMEM4LOAD26SM100_TMEM_LOAD_32dp32b16xENS4_13SM90_TMA_LOADENS12_INS13_ILi1ELi4ELi3EEES16_NST_INS5_IJS17_S1P_EEENS5_IJS1P_SC_EEEEEEENS4_39AutoVectorizingCopyWithAssumedAlignmentILi128EEENS4_14SM90_TMA_STOREES29_S2B_S2B_EEEvvEEEEvNT_6ParamsE --------------------------
	.section	.nv.shared._ZN7cutlass13device_kernelINS_4gemm6kernel13GemmUniversalIN4cute5tupleIJiiiiEEENS1_10collective13CollectiveMmaINS1_35MainloopSm100TmaUmmaWarpSpecializedILi7ELi2ELi4ENS5_IJNS4_1CILi4EEESB_NSA_ILi1EEEEEEEENS5_IJNSA_ILi128EEESF_NSA_ILi64EEEEEENS_6half_tENS5_IJlSC_lEEESI_NS5_IJSC_llEEENS4_8TiledMMAINS4_8MMA_AtomIJNS4_26SM100_MMA_F16BF16_2x1SM_SSISI_SI_fLi128ELi128ELNS4_4UMMA5MajorE0ELSP_1ELNSO_7ScaleInE0ELSQ_0EEEEEENS4_6LayoutINS5_IJSC_SC_SC_EEENS5_IJNSA_ILi0EEESV_SV_EEEEENS5_IJNS4_10UnderscoreESY_SY_EEEEENS4_28SM100_TMA_2SM_LOAD_MULTICASTENS4_14ComposedLayoutINS4_7SwizzleILi3ELi4ELi3EEENS4_18smem_ptr_flag_bitsILi16EEENST_INS5_IJNSA_ILi8EEESG_EEENS5_IJSG_SC_EEEEEEEvNS4_8identityES11_NS12_IS14_S16_NST_INS5_IJSG_S17_EEENS5_IJSC_SG_EEEEEEEvS1C_EENS_8epilogue10collective18CollectiveEpilogueINS1I_23Sm100TmaWarpSpecializedILi4ELi2ELi16ELb1ELb0EEEJNS5_IJSG_SF_SG_EEENS5_IJNST_ISG_SC_EENST_INS5_IJNSA_ILi16EEENSA_ILi2EEEEEES1E_EEEEESI_SJ_SI_SJ_NS1I_6fusion15FusionCallbacksIS1M_NS1U_17LinearCombinationISI_fSI_fLNS_15FloatRoundStyleE2EEES1N_S1T_JEEENS4_5SM1004TMEM4LOAD26SM100_TMEM_LOAD_32dp32b16xENS4_13SM90_TMA_LOADENS12_INS13_ILi1ELi4ELi3EEES16_NST_INS5_IJS17_S1P_EEENS5_IJS1P_SC_EEEEEEENS4_39AutoVectorizingCopyWithAssumedAlignmentILi128EEENS4_14SM90_TMA_STOREES29_S2B_S2B_EEEvvEEEEvNT_6ParamsE,"aw",@nobits
	.sectionflags	@""
	.align	16
	.zero		1024


//--------------------- .nv.shared.reserved.0     --------------------------
	.section	.nv.shared.reserved.0,"aw",@nobits
	.weak		__nv_reservedSMEM_offset_0_alias
	.size		__nv_reservedSMEM_offset_0_alias, 0, 64
	.other		__nv_reservedSMEM_offset_0_alias,@"STO_CUDA_RESERVED_SHARED STV_DEFAULT"
__nv_reservedSMEM_offset_0_alias:
	.zero		0
.nv.shared.reserved.0:
	.zero		64
	.weak		__nv_reservedSMEM_tcgen05_partition
	.type		__nv_reservedSMEM_tcgen05_partition,@object
	.size		__nv_reservedSMEM_tcgen05_partition,(.L_0 - __nv_reservedSMEM_tcgen05_partition)
__nv_reservedSMEM_tcgen05_partition:
	.zero		32
.L_0:


//--------------------- .nv.global                --------------------------
	.section	.nv.global,"aw",@nobits
.nv.global:
	.type		_ZN40_INTERNAL_2582d719_4_k_cu_10747860_354804cute1_E,@object
	.size		_ZN40_INTERNAL_2582d719_4_k_cu_10747860_354804cute1_E,(_ZN40_INTERNAL_2582d719_4_k_cu_10747860_354804cuda3std3__45__cpo6cbeginE - _ZN40_INTERNAL_2582d719_4_k_cu_10747860_354804cute1_E)
_ZN40_INTERNAL_2582d719_4_k_cu_10747860_354804cute1_E:
	.zero		1
	.type		_ZN40_INTERNAL_2582d719_4_k_cu_10747860_354804cuda3std3__45__cpo6cbeginE,@object
	.size		_ZN40_INTERNAL_2582d719_4_k_cu_10747860_354804cuda3std3__45__cpo6cbeginE,(_ZN40_INTERNAL_2582d719_4_k_cu_10747860_354804cuda3std3__48in_placeE - _ZN40_INTERNAL_2582d719_4_k_cu_10747860_354804cuda3std3__45__cpo6cbeginE)
_ZN40_INTERNAL_2582d719_4_k_cu_10747860_354804cuda3std3__45__cpo6cbeginE:
	.zero		1
	.type		_ZN40_INTERNAL_2582d719_4_k_cu_10747860_354804cuda3std3__48in_placeE,@object
	.size		_ZN40_INTERNAL_2582d719_4_k_cu_10747860_354804cuda3std3__48in_placeE,(_ZN40_INTERNAL_2582d719_4_k_cu_10747860_354804cuda3std6ranges3__45__cpo9iter_moveE - _ZN40_INTERNAL_2582d719_4_k_cu_10747860_354804cuda3std3__48in_placeE)
_ZN40_INTERNAL_2582d719_4_k_cu_10747860_354804cuda3std3__48in_placeE:
	.zero		1
	.type		_ZN40_INTERNAL_2582d719_4_k_cu_10747860_354804cuda3std6ranges3__45__cpo9iter_moveE,@object
	.size		_ZN40_INTERNAL_2582d719_4_k_cu_10747860_354804cuda3std6ranges3__45__cpo9iter_moveE,(_ZN40_INTERNAL_2582d719_4_k_cu_10747860_354804cuda3std3__45__cpo5beginE - _ZN40_INTERNAL_2582d719_4_k_cu_10747860_354804cuda3std6ranges3__45__cpo9iter_moveE)
_ZN40_INTERNAL_2582d719_4_k_cu_10747860_354804cuda3std6ranges3__45__cpo9iter_moveE:
	.zero		1
	.type		_ZN40_INTERNAL_2582d719_4_k_cu_10747860_354804cuda3std3__45__cpo5beginE,@object
	.size		_ZN40_INTERNAL_2582d719_4_k_cu_10747860_354804cuda3std3__45__cpo5beginE,(_ZN40_INTERNAL_2582d719_4_k_cu_10747860_354804cuda3std3__442_GLOBAL__N__2582d719_4_k_cu_10747860_354806ignoreE - _ZN40_INTERNAL_2582d719_4_k_cu_10747860_354804cuda3std3__45__cpo5beginE)
_ZN40_INTERNAL_2582d719_4_k_cu_10747860_354804cuda3std3__45__cpo5beginE:
	.zero		1
	.type		_ZN40_INTERNAL_2582d719_4_k_cu_10747860_354804cuda3std3__442_GLOBAL__N__2582d719_4_k_cu_10747860_354806ignoreE,@object
	.size		_ZN40_INTERNAL_2582d719_4_k_cu_10747860_354804cuda3std3__442_GLOBAL__N__2582d719_4_k_cu_10747860_354806ignoreE,(_ZN40_INTERNAL_2582d719_4_k_cu_10747860_354804cute7productE - _ZN40_INTERNAL_2582d719_4_k_cu_10747860_354804cuda3std3__442_GLOBAL__N__2582d719_4_k_cu_10747860_354806ignoreE)
_ZN40_INTERNAL_2582d719_4_k_cu_10747860_354804cuda3std3__442_GLOBAL__N__2582d719_4_k_cu_10747860_354806ignoreE:
	.zero		1
	.type		_ZN40_INTERNAL_2582d719_4_k_cu_10747860_354804cute7productE,@object
	.size		_ZN40_INTERNAL_2582d719_4_k_cu_10747860_354804cute7productE,(_ZN40_INTERNAL_2582d719_4_k_cu_10747860_354804cuda3std3__45__cpo3endE - _ZN40_INTERNAL_2582d719_4_k_cu_10747860_354804cute7productE)
_ZN40_INTERNAL_2582d719_4_k_cu_10747860_354804cute7productE:
	.zero		1
	.type		_ZN40_INTERNAL_2582d719_4_k_cu_10747860_354804cuda3std3__45__cpo3endE,@object
	.size		_ZN40_INTERNAL_2582d719_4_k_cu_10747860_354804cuda3std3__45__cpo3endE,(_ZN40_INTERNAL_2582d719_4_k_cu_10747860_354804cuda3std3__419piecewise_constructE - _ZN40_INTERNAL_2582d719_4_k_cu_10747860_354804cuda3std3__45__cpo3endE)
_ZN40_INTERNAL_2582d719_4_k_cu_10747860_354804cuda3std3__45__cpo3endE:
	.zero		1
	.type		_ZN40_INTERNAL_2582d719_4_k_cu_10747860_354804cuda3std3__419piecewise_constructE,@object
	.size		_ZN40_INTERNAL_2582d719_4_k_cu_10747860_354804cuda3std3__419piecewise_constructE,(_ZN40_INTERNAL_2582d719_4_k_cu_10747860_354804cuda3std3__45__cpo4cendE - _ZN40_INTERNAL_2582d719_4_k_cu_10747860_354804cuda3std3__419piecewise_constructE)
_ZN40_INTERNAL_2582d719_4_k_cu_10747860_354804cuda3std3__419piecewise_constructE:
	.zero		1
	.type		_ZN40_INTERNAL_2582d719_4_k_cu_10747860_354804cuda3std3__45__cpo4cendE,@object
	.size		_ZN40_INTERNAL_2582d719_4_k_cu_10747860_354804cuda3std3__45__cpo4cendE,(_ZN40_INTERNAL_2582d719_4_k_cu_10747860_354804cuda3std6ranges3__45__cpo4swapE - _ZN40_INTERNAL_2582d719_4_k_cu_10747860_354804cuda3std3__45__cpo4cendE)
_ZN40_INTERNAL_2582d719_4_k_cu_10747860_354804cuda3std3__45__cpo4cendE:
	.zero		1
	.type		_ZN40_INTERNAL_2582d719_4_k_cu_10747860_354804cuda3std6ranges3__45__cpo4swapE,@object
	.size		_ZN40_INTERNAL_2582d719_4_k_cu_10747860_354804cuda3std6ranges3__45__cpo4swapE,(.L_10 - _ZN40_INTERNAL_2582d719_4_k_cu_10747860_354804cuda3std6ranges3__45__cpo4swapE)
_ZN40_INTERNAL_2582d719_4_k_cu_10747860_354804cuda3std6ranges3__45__cpo4swapE:
	.zero		1
.L_10:


//--------------------- .nv.constant0._ZN7cutlass13device_kernelINS_4gemm6kernel13GemmUniversalIN4cute5tupleIJiiiiEEENS1_10collective13CollectiveMmaINS1_35MainloopSm100TmaUmmaWarpSpecializedILi7ELi2ELi4ENS5_IJNS4_1CILi4EEESB_NSA_ILi1EEEEEEEENS5_IJNSA_ILi128EEESF_NSA_ILi64EEEEEENS_6half_tENS5_IJlSC_lEEESI_NS5_IJSC_llEEENS4_8TiledMMAINS4_8MMA_AtomIJNS4_26SM100_MMA_F16BF16_2x1SM_SSISI_SI_fLi128ELi128ELNS4_4UMMA5MajorE0ELSP_1ELNSO_7ScaleInE0ELSQ_0EEEEEENS4_6LayoutINS5_IJSC_SC_SC_EEENS5_IJNSA_ILi0EEESV_SV_EEEEENS5_IJNS4_10UnderscoreESY_SY_EEEEENS4_28SM100_TMA_2SM_LOAD_MULTICASTENS4_14ComposedLayoutINS4_7SwizzleILi3ELi4ELi3EEENS4_18smem_ptr_flag_bitsILi16EEENST_INS5_IJNSA_ILi8EEESG_EEENS5_IJSG_SC_EEEEEEEvNS4_8identityES11_NS12_IS14_S16_NST_INS5_IJSG_S17_EEENS5_IJSC_SG_EEEEEEEvS1C_EENS_8epilogue10collective18CollectiveEpilogueINS1I_23Sm100TmaWarpSpecializedILi4ELi2ELi16ELb1ELb0EEEJNS5_IJSG_SF_SG_EEENS5_IJNST_ISG_SC_EENST_INS5_IJNSA_ILi16EEENSA_ILi2EEEEEES1E_EEEEESI_SJ_SI_SJ_NS1I_6fusion15FusionCallbacksIS1M_NS1U_17LinearCombinationISI_fSI_fLNS_15FloatRoundStyleE2EEES1N_S1T_JEEENS4_5SM1004TMEM4LOAD26SM100_TMEM_LOAD_32dp32b16xENS4_13SM90_TMA_LOADENS12_INS13_ILi1ELi4ELi3EEES16_NST_INS5_IJS17_S1P_EEENS5_IJS1P_SC_EEEEEEENS4_39AutoVectorizingCopyWithAssumedAlignmentILi128EEENS4_14SM90_TMA_STOREES29_S2B_S2B_EEEvvEEEEvNT_6ParamsE --------------------------
	.section	.nv.constant0._ZN7cutlass13device_kernelINS_4gemm6kernel13GemmUniversalIN4cute5tupleIJiiiiEEENS1_10collective13CollectiveMmaINS1_35MainloopSm100TmaUmmaWarpSpecializedILi7ELi2ELi4ENS5_IJNS4_1CILi4EEESB_NSA_ILi1EEEEEEEENS5_IJNSA_ILi128EEESF_NSA_ILi64EEEEEENS_6half_tENS5_IJlSC_lEEESI_NS5_IJSC_llEEENS4_8TiledMMAINS4_8MMA_AtomIJNS4_26SM100_MMA_F16BF16_2x1SM_SSISI_SI_fLi128ELi128ELNS4_4UMMA5MajorE0ELSP_1ELNSO_7ScaleInE0ELSQ_0EEEEEENS4_6LayoutINS5_IJSC_SC_SC_EEENS5_IJNSA_ILi0EEESV_SV_EEEEENS5_IJNS4_10UnderscoreESY_SY_EEEEENS4_28SM100_TMA_2SM_LOAD_MULTICASTENS4_14ComposedLayoutINS4_7SwizzleILi3ELi4ELi3EEENS4_18smem_ptr_flag_bitsILi16EEENST_INS5_IJNSA_ILi8EEESG_EEENS5_IJSG_SC_EEEEEEEvNS4_8identityES11_NS12_IS14_S16_NST_INS5_IJSG_S17_EEENS5_IJSC_SG_EEEEEEEvS1C_EENS_8epilogue10collective18CollectiveEpilogueINS1I_23Sm100TmaWarpSpecializedILi4ELi2ELi16ELb1ELb0EEEJNS5_IJSG_SF_SG_EEENS5_IJNST_ISG_SC_EENST_INS5_IJNSA_ILi16EEENSA_ILi2EEEEEES1E_EEEEESI_SJ_SI_SJ_NS1I_6fusion15FusionCallbacksIS1M_NS1U_17LinearCombinationISI_fSI_fLNS_15FloatRoundStyleE2EEES1N_S1T_JEEENS4_5SM1004TMEM4LOAD26SM100_TMEM_LOAD_32dp32b16xENS4_13SM90_TMA_LOADENS12_INS13_ILi1ELi4ELi3EEES16_NST_INS5_IJS17_S1P_EEENS5_IJS1P_SC_EEEEEEENS4_39AutoVectorizingCopyWithAssumedAlignmentILi128EEENS4_14SM90_TMA_STOREES29_S2B_S2B_EEEvvEEEEvNT_6ParamsE,"a",@progbits
	.sectionflags	@""
	.align	4
.nv.constant0._ZN7cutlass13device_kernelINS_4gemm6kernel13GemmUniversalIN4cute5tupleIJiiiiEEENS1_10collective13CollectiveMmaINS1_35MainloopSm100TmaUmmaWarpSpecializedILi7ELi2ELi4ENS5_IJNS4_1CILi4EEESB_NSA_ILi1EEEEEEEENS5_IJNSA_ILi128EEESF_NSA_ILi64EEEEEENS_6half_tENS5_IJlSC_lEEESI_NS5_IJSC_llEEENS4_8TiledMMAINS4_8MMA_AtomIJNS4_26SM100_MMA_F16BF16_2x1SM_SSISI_SI_fLi128ELi128ELNS4_4UMMA5MajorE0ELSP_1ELNSO_7ScaleInE0ELSQ_0EEEEEENS4_6LayoutINS5_IJSC_SC_SC_EEENS5_IJNSA_ILi0EEESV_SV_EEEEENS5_IJNS4_10UnderscoreESY_SY_EEEEENS4_28SM100_TMA_2SM_LOAD_MULTICASTENS4_14ComposedLayoutINS4_7SwizzleILi3ELi4ELi3EEENS4_18smem_ptr_flag_bitsILi16EEENST_INS5_IJNSA_ILi8EEESG_EEENS5_IJSG_SC_EEEEEEEvNS4_8identityES11_NS12_IS14_S16_NST_INS5_IJSG_S17_EEENS5_IJSC_SG_EEEEEEEvS1C_EENS_8epilogue10collective18CollectiveEpilogueINS1I_23Sm100TmaWarpSpecializedILi4ELi2ELi16ELb1ELb0EEEJNS5_IJSG_SF_SG_EEENS5_IJNST_ISG_SC_EENST_INS5_IJNSA_ILi16EEENSA_ILi2EEEEEES1E_EEEEESI_SJ_SI_SJ_NS1I_6fusion15FusionCallbacksIS1M_NS1U_17LinearCombinationISI_fSI_fLNS_15FloatRoundStyleE2EEES1N_S1T_JEEENS4_5SM1004TMEM4LOAD26SM100_TMEM_LOAD_32dp32b16xENS4_13SM90_TMA_LOADENS12_INS13_ILi1ELi4ELi3EEES16_NST_INS5_IJS17_S1P_EEENS5_IJS1P_SC_EEEEEEENS4_39AutoVectorizingCopyWithAssumedAlignmentILi128EEENS4_14SM90_TMA_STOREES29_S2B_S2B_EEEvvEEEEvNT_6ParamsE:
	.zero		2944


//--------------------- SYMBOLS --------------------------

	.type		.nv.reservedSmem.offset0,@object
	.size		.nv.reservedSmem.offset0,0x4
	.type		.nv.reservedSmem.cap,@object
	.size		.nv.reservedSmem.cap,0x4
	.type		__assertfail,@function
